// auto-generated by cutlass_sweep.gemm — config: {"arch": "sm_90", "cluster_m": 8, "cluster_n": 1, "dtype": "bf16", "dtype_b": "bf16", "layout": "nt", "stages": 0, "tile_k": 64, "tile_m": 256, "tile_n": 256}
#include "cutlass/cutlass.h"
#include "cutlass/gemm/collective/collective_builder.hpp"
#include "cutlass/gemm/device/gemm_universal_adapter.h"
#include "cutlass/gemm/kernel/gemm_universal.hpp"
#include "cutlass/epilogue/collective/collective_builder.hpp"

using ElemA = cutlass::bfloat16_t;
using ElemB = cutlass::bfloat16_t;
using ElemCD = cutlass::bfloat16_t;
using Acc  = float;
using TileShape    = cute::Shape<cute::_256, cute::_256, cute::_64>;
using ClusterShape = cute::Shape<cute::_8, cute::_1, cute::_1>;

using CollectiveEpilogue = typename cutlass::epilogue::collective::CollectiveBuilder<
    cutlass::arch::Sm90, cutlass::arch::OpClassTensorOp,
    TileShape, ClusterShape,
    cutlass::epilogue::collective::EpilogueTileAuto,
    Acc, Acc,
    ElemCD, cutlass::layout::RowMajor, 128 / cutlass::sizeof_bits<ElemCD>::value,
    ElemCD, cutlass::layout::RowMajor, 128 / cutlass::sizeof_bits<ElemCD>::value,
    cutlass::epilogue::collective::EpilogueScheduleAuto
  >::CollectiveOp;

using CollectiveMainloop = typename cutlass::gemm::collective::CollectiveBuilder<
    cutlass::arch::Sm90, cutlass::arch::OpClassTensorOp,
    ElemA, cutlass::layout::RowMajor, 128 / cutlass::sizeof_bits<ElemA>::value,
    ElemB, cutlass::layout::ColumnMajor, 128 / cutlass::sizeof_bits<ElemB>::value,
    Acc,
    TileShape, ClusterShape,
    cutlass::gemm::collective::StageCountAutoCarveout<static_cast<int>(sizeof(typename CollectiveEpilogue::SharedStorage))>,
    cutlass::gemm::collective::KernelScheduleAuto
  >::CollectiveOp;

using GemmKernel = cutlass::gemm::kernel::GemmUniversal<
    cute::Shape<int,int,int,int>,
    CollectiveMainloop,
    CollectiveEpilogue
>;
using Gemm = cutlass::gemm::device::GemmUniversalAdapter<GemmKernel>;

// Force the device kernel symbol into the cubin without needing a host main.
auto* _anchor = &cutlass::device_kernel<GemmKernel>;


// ===== COMPILED SASS (sm_90a) =====

	.target	sm_90a

	.elftype	@"ET_EXEC"


//--------------------- .note.nv.tkinfo           --------------------------
	.section	.note.nv.tkinfo,"",@"SHT_NOTE"
	.sectionflags	@"SHF_NOTE_NV_TKINFO"
	.tkinfo
        /*0018*/ 	.word	0x00000002
        /*0030*/ 	.string	""
        /*0030*/ 	.string	"ptxas"
        /*0030*/ 	.string	"Cuda compilation tools, release 13.0, V13.0.88"
        /*0030*/ 	.string	"Build cuda_13.0.r13.0/compiler.36424714_0"
        /*0030*/ 	.string	"-arch sm_90a -m 64 "



//--------------------- .note.nv.cuinfo           --------------------------
	.section	.note.nv.cuinfo,"",@"SHT_NOTE"
	.sectionflags	@"SHF_NOTE_NV_CUINFO"
        /*0018*/ 	.short	0x0002
        /*001a*/ 	.short	0x005a
        /*001c*/ 	.short	0x0082
	.zero		2


//--------------------- .nv.info                  --------------------------
	.section	.nv.info,"",@"SHT_CUDA_INFO"
	.align	4


	//----- nvinfo : EIATTR_REGCOUNT
	.align		4
        /*0000*/ 	.byte	0x04, 0x2f
        /*0002*/ 	.short	(.L_15 - .L_14)
	.align		4
.L_14:
        /*0004*/ 	.word	index@(_ZN7cutlass13device_kernelINS_4gemm6kernel13GemmUniversalIN4cute5tupleIJiiiiEEENS1_10collective13CollectiveMmaINS1_34MainloopSm90TmaGmmaWarpSpecializedILi3ENS5_IJNS4_1CILi8EEENSA_ILi1EEESC_EEENS1_35KernelTmaWarpSpecializedCooperativeEEENS5_IJNSA_ILi256EEESG_NSA_ILi64EEEEEENS_10bfloat16_tENS5_IJlSC_lEEESJ_SK_NS4_8TiledMMAINS4_8MMA_AtomIJNS4_4SM904GMMA28MMA_64x256x16_F32BF16BF16_SSILNSO_5MajorE0ELSQ_0ELNSO_7ScaleInE1ELSR_1EEEEEENS4_6LayoutINS5_IJNSA_ILi2EEESC_SC_EEENS5_IJSC_NSA_ILi0EEESX_EEEEENS5_IJNS4_10UnderscoreES10_S10_EEEEENS4_13SM90_TMA_LOADENS4_14ComposedLayoutINS4_7SwizzleILi3ELi4ELi3EEENS4_18smem_ptr_flag_bitsILi16EEENSU_INS5_IJSB_SH_EEENS5_IJSH_SC_EEEEEEEvNS4_8identityENS4_23SM90_TMA_LOAD_MULTICASTES1C_vS1D_EENS_8epilogue10collective6detail29Sm90TmaWarpSpecializedAdapterINS1H_15DefaultEpilogueISJ_SK_SK_NS1G_6thread17LinearCombinationISJ_Li1EffLNS1L_9ScaleType4KindE0ELNS_15FloatRoundStyleE2ESJ_EENS1_15EpilogueDefaultEEEEEvvEEEEvNT_6ParamsE)
        /*0008*/ 	.word	0x000000a8


	//----- nvinfo : EIATTR_FRAME_SIZE
	.align		4
.L_15:
        /*000c*/ 	.byte	0x04, 0x11
        /*000e*/ 	.short	(.L_17 - .L_16)
	.align		4
.L_16:
        /*0010*/ 	.word	index@(_ZN7cutlass13device_kernelINS_4gemm6kernel13GemmUniversalIN4cute5tupleIJiiiiEEENS1_10collective13CollectiveMmaINS1_34MainloopSm90TmaGmmaWarpSpecializedILi3ENS5_IJNS4_1CILi8EEENSA_ILi1EEESC_EEENS1_35KernelTmaWarpSpecializedCooperativeEEENS5_IJNSA_ILi256EEESG_NSA_ILi64EEEEEENS_10bfloat16_tENS5_IJlSC_lEEESJ_SK_NS4_8TiledMMAINS4_8MMA_AtomIJNS4_4SM904GMMA28MMA_64x256x16_F32BF16BF16_SSILNSO_5MajorE0ELSQ_0ELNSO_7ScaleInE1ELSR_1EEEEEENS4_6LayoutINS5_IJNSA_ILi2EEESC_SC_EEENS5_IJSC_NSA_ILi0EEESX_EEEEENS5_IJNS4_10UnderscoreES10_S10_EEEEENS4_13SM90_TMA_LOADENS4_14ComposedLayoutINS4_7SwizzleILi3ELi4ELi3EEENS4_18smem_ptr_flag_bitsILi16EEENSU_INS5_IJSB_SH_EEENS5_IJSH_SC_EEEEEEEvNS4_8identityENS4_23SM90_TMA_LOAD_MULTICASTES1C_vS1D_EENS_8epilogue10collective6detail29Sm90TmaWarpSpecializedAdapterINS1H_15DefaultEpilogueISJ_SK_SK_NS1G_6thread17LinearCombinationISJ_Li1EffLNS1L_9ScaleType4KindE0ELNS_15FloatRoundStyleE2ESJ_EENS1_15EpilogueDefaultEEEEEvvEEEEvNT_6ParamsE)
        /*0014*/ 	.word	0x00000788


	//----- nvinfo : EIATTR_MIN_STACK_SIZE
	.align		4
.L_17:
        /*0018*/ 	.byte	0x04, 0x12
        /*001a*/ 	.short	(.L_19 - .L_18)
	.align		4
.L_18:
        /*001c*/ 	.word	index@(_ZN7cutlass13device_kernelINS_4gemm6kernel13GemmUniversalIN4cute5tupleIJiiiiEEENS1_10collective13CollectiveMmaINS1_34MainloopSm90TmaGmmaWarpSpecializedILi3ENS5_IJNS4_1CILi8EEENSA_ILi1EEESC_EEENS1_35KernelTmaWarpSpecializedCooperativeEEENS5_IJNSA_ILi256EEESG_NSA_ILi64EEEEEENS_10bfloat16_tENS5_IJlSC_lEEESJ_SK_NS4_8TiledMMAINS4_8MMA_AtomIJNS4_4SM904GMMA28MMA_64x256x16_F32BF16BF16_SSILNSO_5MajorE0ELSQ_0ELNSO_7ScaleInE1ELSR_1EEEEEENS4_6LayoutINS5_IJNSA_ILi2EEESC_SC_EEENS5_IJSC_NSA_ILi0EEESX_EEEEENS5_IJNS4_10UnderscoreES10_S10_EEEEENS4_13SM90_TMA_LOADENS4_14ComposedLayoutINS4_7SwizzleILi3ELi4ELi3EEENS4_18smem_ptr_flag_bitsILi16EEENSU_INS5_IJSB_SH_EEENS5_IJSH_SC_EEEEEEEvNS4_8identityENS4_23SM90_TMA_LOAD_MULTICASTES1C_vS1D_EENS_8epilogue10collective6detail29Sm90TmaWarpSpecializedAdapterINS1H_15DefaultEpilogueISJ_SK_SK_NS1G_6thread17LinearCombinationISJ_Li1EffLNS1L_9ScaleType4KindE0ELNS_15FloatRoundStyleE2ESJ_EENS1_15EpilogueDefaultEEEEEvvEEEEvNT_6ParamsE)
        /*0020*/ 	.word	0x00000788
.L_19:


//--------------------- .nv.compat                --------------------------
	.section	.nv.compat,"",@"SHT_CUDA_COMPAT_INFO"
	.align	4
        /*0000*/ 	.byte	0x02, 0x09, 0x01, 0x00, 0x02, 0x02, 0x04, 0x00, 0x02, 0x05, 0x05, 0x00, 0x03, 0x07, 0x01, 0x01
        /*0010*/ 	.byte	0x02, 0x03, 0x01, 0x00, 0x02, 0x06, 0x01, 0x00, 0x04, 0x0b, 0x08, 0x00, 0x00, 0x00, 0x00, 0x00
        /*0020*/ 	.byte	0x00, 0x00, 0x00, 0x00


//--------------------- .nv.info._ZN7cutlass13device_kernelINS_4gemm6kernel13GemmUniversalIN4cute5tupleIJiiiiEEENS1_10collective13CollectiveMmaINS1_34MainloopSm90TmaGmmaWarpSpecializedILi3ENS5_IJNS4_1CILi8EEENSA_ILi1EEESC_EEENS1_35KernelTmaWarpSpecializedCooperativeEEENS5_IJNSA_ILi256EEESG_NSA_ILi64EEEEEENS_10bfloat16_tENS5_IJlSC_lEEESJ_SK_NS4_8TiledMMAINS4_8MMA_AtomIJNS4_4SM904GMMA28MMA_64x256x16_F32BF16BF16_SSILNSO_5MajorE0ELSQ_0ELNSO_7ScaleInE1ELSR_1EEEEEENS4_6LayoutINS5_IJNSA_ILi2EEESC_SC_EEENS5_IJSC_NSA_ILi0EEESX_EEEEENS5_IJNS4_10UnderscoreES10_S10_EEEEENS4_13SM90_TMA_LOADENS4_14ComposedLayoutINS4_7SwizzleILi3ELi4ELi3EEENS4_18smem_ptr_flag_bitsILi16EEENSU_INS5_IJSB_SH_EEENS5_IJSH_SC_EEEEEEEvNS4_8identityENS4_23SM90_TMA_LOAD_MULTICASTES1C_vS1D_EENS_8epilogue10collective6detail29Sm90TmaWarpSpecializedAdapterINS1H_15DefaultEpilogueISJ_SK_SK_NS1G_6thread17LinearCombinationISJ_Li1EffLNS1L_9ScaleType4KindE0ELNS_15FloatRoundStyleE2ESJ_EENS1_15EpilogueDefaultEEEEEvvEEEEvNT_6ParamsE --------------------------
	.section	.nv.info._ZN7cutlass13device_kernelINS_4gemm6kernel13GemmUniversalIN4cute5tupleIJiiiiEEENS1_10collective13CollectiveMmaINS1_34MainloopSm90TmaGmmaWarpSpecializedILi3ENS5_IJNS4_1CILi8EEENSA_ILi1EEESC_EEENS1_35KernelTmaWarpSpecializedCooperativeEEENS5_IJNSA_ILi256EEESG_NSA_ILi64EEEEEENS_10bfloat16_tENS5_IJlSC_lEEESJ_SK_NS4_8TiledMMAINS4_8MMA_AtomIJNS4_4SM904GMMA28MMA_64x256x16_F32BF16BF16_SSILNSO_5MajorE0ELSQ_0ELNSO_7ScaleInE1ELSR_1EEEEEENS4_6LayoutINS5_IJNSA_ILi2EEESC_SC_EEENS5_IJSC_NSA_ILi0EEESX_EEEEENS5_IJNS4_10UnderscoreES10_S10_EEEEENS4_13SM90_TMA_LOADENS4_14ComposedLayoutINS4_7SwizzleILi3ELi4ELi3EEENS4_18smem_ptr_flag_bitsILi16EEENSU_INS5_IJSB_SH_EEENS5_IJSH_SC_EEEEEEEvNS4_8identityENS4_23SM90_TMA_LOAD_MULTICASTES1C_vS1D_EENS_8epilogue10collective6detail29Sm90TmaWarpSpecializedAdapterINS1H_15DefaultEpilogueISJ_SK_SK_NS1G_6thread17LinearCombinationISJ_Li1EffLNS1L_9ScaleType4KindE0ELNS_15FloatRoundStyleE2ESJ_EENS1_15EpilogueDefaultEEEEEvvEEEEvNT_6ParamsE,"",@"SHT_CUDA_INFO"
	.sectionflags	@""
	.align	4


	//----- nvinfo : EIATTR_CUDA_API_VERSION
	.align		4
        /*0000*/ 	.byte	0x04, 0x37
        /*0002*/ 	.short	(.L_21 - .L_20)
.L_20:
        /*0004*/ 	.word	0x00000082


	//----- nvinfo : EIATTR_KPARAM_INFO
	.align		4
.L_21:
        /*0008*/ 	.byte	0x04, 0x17
        /*000a*/ 	.short	(.L_23 - .L_22)
.L_22:
        /*000c*/ 	.word	0x00000000
        /*0010*/ 	.short	0x0000
        /*0012*/ 	.short	0x0070
        /*0014*/ 	.byte	0x00, 0xf0, 0x01, 0x10


	//----- nvinfo : EIATTR_SPARSE_MMA_MASK
	.align		4
.L_23:
        /*0018*/ 	.byte	0x03, 0x50
        /*001a*/ 	.short	0x0000


	//----- nvinfo : EIATTR_MAXREG_COUNT
	.align		4
        /*001c*/ 	.byte	0x03, 0x1b
        /*001e*/ 	.short	0x00a8


	//----- nvinfo : EIATTR_NUM_BARRIERS
	.align		4
        /*0020*/ 	.byte	0x02, 0x4c
        /*0022*/ 	.byte	0x01
	.zero		1


	//----- nvinfo : EIATTR_EXTERNS
	.align		4
        /*0024*/ 	.byte	0x04, 0x0f
        /*0026*/ 	.short	(.L_25 - .L_24)


	//   ....[0]....
	.align		4
.L_24:
        /*0028*/ 	.word	index@(__assertfail)


	//----- nvinfo : EIATTR_ANNOTATIONS
	.align		4
.L_25:
        /*002c*/ 	.byte	0x04, 0x55
        /*002e*/ 	.short	(.L_27 - .L_26)


	//   ....[0]....
.L_26:
        /*0030*/ 	.word	0x00000001
        /*0034*/ 	.byte	0xe0, 0x09, 0x00, 0x00, 0x01, 0x00, 0x00, 0x00, 0xf0, 0x09, 0x00, 0x00, 0x01, 0x00, 0x00, 0x00
        /* <DEDUP_REMOVED lines=716> */
        /*2d04*/ 	.byte	0xd0, 0xb0, 0x01, 0x00, 0x01, 0x00, 0x00, 0x00, 0xf0, 0xb0, 0x01, 0x00


	//----- nvinfo : EIATTR_MERCURY_ISA_VERSION
	.align		4
.L_27:
        /*2d10*/ 	.byte	0x03, 0x5f
        /*2d12*/ 	.short	0x0101


	//----- nvinfo : EIATTR_INT_WARP_WIDE_INSTR_OFFSETS
	.align		4
        /*2d14*/ 	.byte	0x04, 0x31
        /*2d16*/ 	.short	(.L_29 - .L_28)


	//   ....[0]....
.L_28:
        /*2d18*/ 	.word	0x000005a0


	//   ....[1]....
        /*2d1c*/ 	.word	0x000005d0


	//   ....[2]....
        /*2d20*/ 	.word	0x00000700


	//----- nvinfo : EIATTR_COOP_GROUP_MASK_REGIDS
	.align		4
.L_29:
        /*2d24*/ 	.byte	0x04, 0x29
        /*2d26*/ 	.short	(.L_31 - .L_30)


	//   ....[0]....
.L_30:
        /*2d28*/ 	.word	0xffffffff


	//   ....[1]....
        /*2d2c*/ 	.word	0xffffffff


	//   ....[2]....
        /*2d30*/ 	.word	0xffffffff


	//   ....[3]....
        /*2d34*/ 	.word	0xffffffff


	//   ....[4]....
        /*2d38*/ 	.word	0xffffffff


	//   ....[5]....
        /*2d3c*/ 	.word	0xffffffff


	//----- nvinfo : EIATTR_COOP_GROUP_INSTR_OFFSETS
	.align		4
.L_31:
        /*2d40*/ 	.byte	0x04, 0x28
        /*2d42*/ 	.short	(.L_33 - .L_32)


	//   ....[0]....
.L_32:
        /*2d44*/ 	.word	0x00000070


	//   ....[1]....
        /*2d48*/ 	.word	0x00000080


	//   ....[2]....
        /*2d4c*/ 	.word	0x000001a0


	//   ....[3]....
        /*2d50*/ 	.word	0x000003c0


	//   ....[4]....
        /*2d54*/ 	.word	0x00000820


	//   ....[5]....
        /*2d58*/ 	.word	0x000013f0


	//----- nvinfo : EIATTR_REG_RECONFIG
	.align		4
.L_33:
        /*2d5c*/ 	.byte	0x01, 0x54
	.zero		2


	//----- nvinfo : EIATTR_SYSCALL_OFFSETS
	.align		4
        /*2d60*/ 	.byte	0x04, 0x46
        /*2d62*/ 	.short	(.L_35 - .L_34)


	//   ....[0]....
.L_34:
        /*2d64*/ 	.word	0x000015a0


	//----- nvinfo : EIATTR_MBARRIER_INSTR_OFFSETS
	.align		4
.L_35:
        /*2d68*/ 	.byte	0x04, 0x39
        /*2d6a*/ 	.short	(.L_37 - .L_36)


	//   ....[0]....
.L_36:
        /*2d6c*/ 	.word	0x00000330
        /*2d70*/ 	.word	0x000000ff
        /*2d74*/ 	.word	0x00000000
        /*2d78*/ 	.short	0x0100
        /*2d7a*/ 	.byte	0x08
	.zero		1


	//   ....[1]....
        /*2d7c*/ 	.word	0x00000340
        /*2d80*/ 	.word	0x000000ff
        /*2d84*/ 	.word	0x00000018
        /*2d88*/ 	.short	0x0100
        /*2d8a*/ 	.byte	0x08
	.zero		1


	//   ....[2]....
        /*2d8c*/ 	.word	0x00000350
        /*2d90*/ 	.word	0x000000ff
        /*2d94*/ 	.word	0x00000008
        /*2d98*/ 	.short	0x0100
        /*2d9a*/ 	.byte	0x08
	.zero		1


	//   ....[3]....
        /*2d9c*/ 	.word	0x00000360
        /*2da0*/ 	.word	0x000000ff
        /*2da4*/ 	.word	0x00000020
        /*2da8*/ 	.short	0x0100
        /*2daa*/ 	.byte	0x08
	.zero		1


	//   ....[4]....
        /*2dac*/ 	.word	0x00000370
        /*2db0*/ 	.word	0x000000ff
        /*2db4*/ 	.word	0x00000010
        /*2db8*/ 	.short	0x0100
        /*2dba*/ 	.byte	0x08
	.zero		1


	//   ....[5]....
        /*2dbc*/ 	.word	0x00000380
        /*2dc0*/ 	.word	0x000000ff
        /*2dc4*/ 	.word	0x00000028
        /*2dc8*/ 	.short	0x0100
        /*2dca*/ 	.byte	0x08
	.zero		1


	//   ....[6]....
        /*2dcc*/ 	.word	0x00000750
        /*2dd0*/ 	.word	0x000000ff
        /*2dd4*/ 	.word	0x00000040
        /*2dd8*/ 	.short	0x0100
        /*2dda*/ 	.byte	0x06
	.zero		1


	//   ....[7]....
        /*2ddc*/ 	.word	0x00000790
        /*2de0*/ 	.word	0x000000ff
        /*2de4*/ 	.word	0x00000048
        /*2de8*/ 	.short	0x0100
        /*2dea*/ 	.byte	0x06
	.zero		1


	//   ....[8]....
        /*2dec*/ 	.word	0x00001680
        /*2df0*/ 	.word	0x00000004
        /*2df4*/ 	.word	0x00000000
        /*2df8*/ 	.short	0x010a
        /*2dfa*/ 	.byte	0x3f
	.zero		1


	//   ....[9]....
        /*2dfc*/ 	.word	0x000016c0
        /*2e00*/ 	.word	0x00000004
        /*2e04*/ 	.word	0x00000000
        /*2e08*/ 	.short	0x010a
        /*2e0a*/ 	.byte	0x3f
	.zero		1


	//   ....[10]....
        /*2e0c*/ 	.word	0x00004d10
        /*2e10*/ 	.word	0x00000004
        /*2e14*/ 	.word	0x00000000
        /*2e18*/ 	.short	0x010a
        /*2e1a*/ 	.byte	0x3f
	.zero		1


	//   ....[11]....
        /*2e1c*/ 	.word	0x00004d50
        /*2e20*/ 	.word	0x00000004
        /*2e24*/ 	.word	0x00000000
        /*2e28*/ 	.short	0x010a
        /*2e2a*/ 	.byte	0x3f
	.zero		1


	//   ....[12]....
        /*2e2c*/ 	.word	0x00008e40
        /*2e30*/ 	.word	0x00000004
        /*2e34*/ 	.word	0x00000000
        /*2e38*/ 	.short	0x0101
        /*2e3a*/ 	.byte	0x3f
	.zero		1


	//   ....[13]....
        /*2e3c*/ 	.word	0x00009060
        /*2e40*/ 	.word	0x00000000
        /*2e44*/ 	.word	0x00000000
        /*2e48*/ 	.short	0x0101
        /*2e4a*/ 	.byte	0x3f
	.zero		1


	//   ....[14]....
        /*2e4c*/ 	.word	0x0001ac60
        /*2e50*/ 	.word	0x00000005
        /*2e54*/ 	.word	0x00000018
        /*2e58*/ 	.short	0x010a
        /*2e5a*/ 	.byte	0x3f
	.zero		1


	//   ....[15]....
        /*2e5c*/ 	.word	0x0001aff0
        /*2e60*/ 	.word	0x00000002
        /*2e64*/ 	.word	0x00000048
        /*2e68*/ 	.short	0x0101
        /*2e6a*/ 	.byte	0x3f
	.zero		1


	//   ....[16]....
        /*2e6c*/ 	.word	0x0001b7f0
        /*2e70*/ 	.word	0x00000005
        /*2e74*/ 	.word	0x00000000
        /*2e78*/ 	.short	0x010a
        /*2e7a*/ 	.byte	0x3f
	.zero		1


	//   ....[17]....
        /*2e7c*/ 	.word	0x0001b880
        /*2e80*/ 	.word	0x00000007
        /*2e84*/ 	.word	0x00000000
        /*2e88*/ 	.short	0x010a
        /*2e8a*/ 	.byte	0x3f
	.zero		1


	//   ....[18]....
        /*2e8c*/ 	.word	0x0001b910
        /*2e90*/ 	.word	0x00000003
        /*2e94*/ 	.word	0x00000000
        /*2e98*/ 	.short	0x010a
        /*2e9a*/ 	.byte	0x3f
	.zero		1


	//   ....[19]....
        /*2e9c*/ 	.word	0x0001b970
        /*2ea0*/ 	.word	0x00000004
        /*2ea4*/ 	.word	0x00000000
        /*2ea8*/ 	.short	0x010a
        /*2eaa*/ 	.byte	0x3f
	.zero		1


	//   ....[20]....
        /*2eac*/ 	.word	0x0001b9c0
        /*2eb0*/ 	.word	0x00000004
        /*2eb4*/ 	.word	0x00000000
        /*2eb8*/ 	.short	0x010a
        /*2eba*/ 	.byte	0x3f
	.zero		1


	//   ....[21]....
        /*2ebc*/ 	.word	0x0001ba90
        /*2ec0*/ 	.word	0x00000005
        /*2ec4*/ 	.word	0x00000018
        /*2ec8*/ 	.short	0x010a
        /*2eca*/ 	.byte	0x3f
	.zero		1


	//   ....[22]....
        /*2ecc*/ 	.word	0x0001bb60
        /*2ed0*/ 	.word	0x00000005
        /*2ed4*/ 	.word	0x00000000
        /*2ed8*/ 	.short	0x010a
        /*2eda*/ 	.byte	0x3f
	.zero		1


	//   ....[23]....
        /*2edc*/ 	.word	0x0001bbb0
        /*2ee0*/ 	.word	0x00000007
        /*2ee4*/ 	.word	0x00000000
        /*2ee8*/ 	.short	0x010a
        /*2eea*/ 	.byte	0x3f
	.zero		1


	//----- nvinfo : EIATTR_NUM_MBARRIERS
	.align		4
.L_37:
        /*2eec*/ 	.byte	0x03, 0x38
        /*2eee*/ 	.short	0x0008


	//----- nvinfo : EIATTR_EXIT_INSTR_OFFSETS
	.align		4
        /*2ef0*/ 	.byte	0x04, 0x1c
        /*2ef2*/ 	.short	(.L_39 - .L_38)


	//   ....[0]....
.L_38:
        /*2ef4*/ 	.word	0x00000a80


	//   ....[1]....
        /*2ef8*/ 	.word	0x00001310


	//   ....[2]....
        /*2efc*/ 	.word	0x0001a2b0


	//   ....[3]....
        /*2f00*/ 	.word	0x0001a8d0


	//   ....[4]....
        /*2f04*/ 	.word	0x0001b960


	//----- nvinfo : EIATTR_MAX_THREADS
	.align		4
.L_39:
        /*2f08*/ 	.byte	0x04, 0x05
        /*2f0a*/ 	.short	(.L_41 - .L_40)
.L_40:
        /*2f0c*/ 	.word	0x00000180
        /*2f10*/ 	.word	0x00000001
        /*2f14*/ 	.word	0x00000001


	//----- nvinfo : EIATTR_CRS_STACK_SIZE
	.align		4
.L_41:
        /*2f18*/ 	.byte	0x04, 0x1e
        /*2f1a*/ 	.short	(.L_43 - .L_42)
.L_42:
        /*2f1c*/ 	.word	0x00000000


	//----- nvinfo : EIATTR_CBANK_PARAM_SIZE
	.align		4
.L_43:
        /*2f20*/ 	.byte	0x03, 0x19
        /*2f22*/ 	.short	0x0470


	//----- nvinfo : EIATTR_PARAM_CBANK
	.align		4
        /*2f24*/ 	.byte	0x04, 0x0a
        /*2f26*/ 	.short	(.L_45 - .L_44)
	.align		4
.L_44:
        /*2f28*/ 	.word	index@(.nv.constant0._ZN7cutlass13device_kernelINS_4gemm6kernel13GemmUniversalIN4cute5tupleIJiiiiEEENS1_10collective13CollectiveMmaINS1_34MainloopSm90TmaGmmaWarpSpecializedILi3ENS5_IJNS4_1CILi8EEENSA_ILi1EEESC_EEENS1_35KernelTmaWarpSpecializedCooperativeEEENS5_IJNSA_ILi256EEESG_NSA_ILi64EEEEEENS_10bfloat16_tENS5_IJlSC_lEEESJ_SK_NS4_8TiledMMAINS4_8MMA_AtomIJNS4_4SM904GMMA28MMA_64x256x16_F32BF16BF16_SSILNSO_5MajorE0ELSQ_0ELNSO_7ScaleInE1ELSR_1EEEEEENS4_6LayoutINS5_IJNSA_ILi2EEESC_SC_EEENS5_IJSC_NSA_ILi0EEESX_EEEEENS5_IJNS4_10UnderscoreES10_S10_EEEEENS4_13SM90_TMA_LOADENS4_14ComposedLayoutINS4_7SwizzleILi3ELi4ELi3EEENS4_18smem_ptr_flag_bitsILi16EEENSU_INS5_IJSB_SH_EEENS5_IJSH_SC_EEEEEEEvNS4_8identityENS4_23SM90_TMA_LOAD_MULTICASTES1C_vS1D_EENS_8epilogue10collective6detail29Sm90TmaWarpSpecializedAdapterINS1H_15DefaultEpilogueISJ_SK_SK_NS1G_6thread17LinearCombinationISJ_Li1EffLNS1L_9ScaleType4KindE0ELNS_15FloatRoundStyleE2ESJ_EENS1_15EpilogueDefaultEEEEEvvEEEEvNT_6ParamsE)
        /*2f2c*/ 	.short	0x0210
        /*2f2e*/ 	.short	0x0470


	//----- nvinfo : EIATTR_SW_WAR
	.align		4
.L_45:
        /*2f30*/ 	.byte	0x04, 0x36
        /*2f32*/ 	.short	(.L_47 - .L_46)
.L_46:
        /*2f34*/ 	.word	0x00000008
.L_47:


//--------------------- .nv.callgraph             --------------------------
	.section	.nv.callgraph,"",@"SHT_CUDA_CALLGRAPH"
	.align	4
	.sectionentsize	8
	.align		4
        /*0000*/ 	.word	0x00000000
	.align		4
        /*0004*/ 	.word	0xffffffff
	.align		4
        /*0008*/ 	.word	index@(_ZN7cutlass13device_kernelINS_4gemm6kernel13GemmUniversalIN4cute5tupleIJiiiiEEENS1_10collective13CollectiveMmaINS1_34MainloopSm90TmaGmmaWarpSpecializedILi3ENS5_IJNS4_1CILi8EEENSA_ILi1EEESC_EEENS1_35KernelTmaWarpSpecializedCooperativeEEENS5_IJNSA_ILi256EEESG_NSA_ILi64EEEEEENS_10bfloat16_tENS5_IJlSC_lEEESJ_SK_NS4_8TiledMMAINS4_8MMA_AtomIJNS4_4SM904GMMA28MMA_64x256x16_F32BF16BF16_SSILNSO_5MajorE0ELSQ_0ELNSO_7ScaleInE1ELSR_1EEEEEENS4_6LayoutINS5_IJNSA_ILi2EEESC_SC_EEENS5_IJSC_NSA_ILi0EEESX_EEEEENS5_IJNS4_10UnderscoreES10_S10_EEEEENS4_13SM90_TMA_LOADENS4_14ComposedLayoutINS4_7SwizzleILi3ELi4ELi3EEENS4_18smem_ptr_flag_bitsILi16EEENSU_INS5_IJSB_SH_EEENS5_IJSH_SC_EEEEEEEvNS4_8identityENS4_23SM90_TMA_LOAD_MULTICASTES1C_vS1D_EENS_8epilogue10collective6detail29Sm90TmaWarpSpecializedAdapterINS1H_15DefaultEpilogueISJ_SK_SK_NS1G_6thread17LinearCombinationISJ_Li1EffLNS1L_9ScaleType4KindE0ELNS_15FloatRoundStyleE2ESJ_EENS1_15EpilogueDefaultEEEEEvvEEEEvNT_6ParamsE)
	.align		4
        /*000c*/ 	.word	index@(__assertfail)
	.align		4
        /*0010*/ 	.word	0x00000000
	.align		4
        /*0014*/ 	.word	0xfffffffe
	.align		4
        /*0018*/ 	.word	0x00000000
	.align		4
        /*001c*/ 	.word	0xfffffffd
	.align		4
        /*0020*/ 	.word	0x00000000
	.align		4
        /*0024*/ 	.word	0xfffffffc


//--------------------- .nv.constant4             --------------------------
	.section	.nv.constant4,"a",@progbits
	.align	8
	.align		8
.nv.constant4:
        /*0000*/ 	.dword	__assertfail
	.align		8
        /*0008*/ 	.dword	__unnamed_1
	.align		8
        /*0010*/ 	.dword	_ZN40_INTERNAL_9e9bf86f_4_k_cu_63feabca_172724cuda3std3__45__cpo5beginE
	.align		8
        /*0018*/ 	.dword	_ZN40_INTERNAL_9e9bf86f_4_k_cu_63feabca_172724cuda3std3__45__cpo3endE
	.align		8
        /*0020*/ 	.dword	_ZN40_INTERNAL_9e9bf86f_4_k_cu_63feabca_172724cuda3std3__45__cpo6cbeginE
	.align		8
        /*0028*/ 	.dword	_ZN40_INTERNAL_9e9bf86f_4_k_cu_63feabca_172724cuda3std3__45__cpo4cendE
	.align		8
        /*0030*/ 	.dword	_ZN40_INTERNAL_9e9bf86f_4_k_cu_63feabca_172724cuda3std3__442_GLOBAL__N__9e9bf86f_4_k_cu_63feabca_172726ignoreE
	.align		8
        /*0038*/ 	.dword	_ZN40_INTERNAL_9e9bf86f_4_k_cu_63feabca_172724cuda3std3__419piecewise_constructE
	.align		8
        /*0040*/ 	.dword	_ZN40_INTERNAL_9e9bf86f_4_k_cu_63feabca_172724cuda3std3__48in_placeE
	.align		8
        /*0048*/ 	.dword	_ZN40_INTERNAL_9e9bf86f_4_k_cu_63feabca_172724cuda3std6ranges3__45__cpo4swapE
	.align		8
        /*0050*/ 	.dword	_ZN40_INTERNAL_9e9bf86f_4_k_cu_63feabca_172724cuda3std6ranges3__45__cpo9iter_moveE
	.align		8
        /*0058*/ 	.dword	_ZN40_INTERNAL_9e9bf86f_4_k_cu_63feabca_172724cute7productE
	.align		8
        /*0060*/ 	.dword	_ZN40_INTERNAL_9e9bf86f_4_k_cu_63feabca_172724cute1_E
	.align		8
        /*0068*/ 	.dword	$str$22
	.align		8
        /*0070*/ 	.dword	$str$23


//--------------------- .text._ZN7cutlass13device_kernelINS_4gemm6kernel13GemmUniversalIN4cute5tupleIJiiiiEEENS1_10collective13CollectiveMmaINS1_34MainloopSm90TmaGmmaWarpSpecializedILi3ENS5_IJNS4_1CILi8EEENSA_ILi1EEESC_EEENS1_35KernelTmaWarpSpecializedCooperativeEEENS5_IJNSA_ILi256EEESG_NSA_ILi64EEEEEENS_10bfloat16_tENS5_IJlSC_lEEESJ_SK_NS4_8TiledMMAINS4_8MMA_AtomIJNS4_4SM904GMMA28MMA_64x256x16_F32BF16BF16_SSILNSO_5MajorE0ELSQ_0ELNSO_7ScaleInE1ELSR_1EEEEEENS4_6LayoutINS5_IJNSA_ILi2EEESC_SC_EEENS5_IJSC_NSA_ILi0EEESX_EEEEENS5_IJNS4_10UnderscoreES10_S10_EEEEENS4_13SM90_TMA_LOADENS4_14ComposedLayoutINS4_7SwizzleILi3ELi4ELi3EEENS4_18smem_ptr_flag_bitsILi16EEENSU_INS5_IJSB_SH_EEENS5_IJSH_SC_EEEEEEEvNS4_8identityENS4_23SM90_TMA_LOAD_MULTICASTES1C_vS1D_EENS_8epilogue10collective6detail29Sm90TmaWarpSpecializedAdapterINS1H_15DefaultEpilogueISJ_SK_SK_NS1G_6thread17LinearCombinationISJ_Li1EffLNS1L_9ScaleType4KindE0ELNS_15FloatRoundStyleE2ESJ_EENS1_15EpilogueDefaultEEEEEvvEEEEvNT_6ParamsE --------------------------
	.section	.text._ZN7cutlass13device_kernelINS_4gemm6kernel13GemmUniversalIN4cute5tupleIJiiiiEEENS1_10collective13CollectiveMmaINS1_34MainloopSm90TmaGmmaWarpSpecializedILi3ENS5_IJNS4_1CILi8EEENSA_ILi1EEESC_EEENS1_35KernelTmaWarpSpecializedCooperativeEEENS5_IJNSA_ILi256EEESG_NSA_ILi64EEEEEENS_10bfloat16_tENS5_IJlSC_lEEESJ_SK_NS4_8TiledMMAINS4_8MMA_AtomIJNS4_4SM904GMMA28MMA_64x256x16_F32BF16BF16_SSILNSO_5MajorE0ELSQ_0ELNSO_7ScaleInE1ELSR_1EEEEEENS4_6LayoutINS5_IJNSA_ILi2EEESC_SC_EEENS5_IJSC_NSA_ILi0EEESX_EEEEENS5_IJNS4_10UnderscoreES10_S10_EEEEENS4_13SM90_TMA_LOADENS4_14ComposedLayoutINS4_7SwizzleILi3ELi4ELi3EEENS4_18smem_ptr_flag_bitsILi16EEENSU_INS5_IJSB_SH_EEENS5_IJSH_SC_EEEEEEEvNS4_8identityENS4_23SM90_TMA_LOAD_MULTICASTES1C_vS1D_EENS_8epilogue10collective6detail29Sm90TmaWarpSpecializedAdapterINS1H_15DefaultEpilogueISJ_SK_SK_NS1G_6thread17LinearCombinationISJ_Li1EffLNS1L_9ScaleType4KindE0ELNS_15FloatRoundStyleE2ESJ_EENS1_15EpilogueDefaultEEEEEvvEEEEvNT_6ParamsE,"ax",@progbits
	.align	128
.text._ZN7cutlass13device_kernelINS_4gemm6kernel13GemmUniversalIN4cute5tupleIJiiiiEEENS1_10collective13CollectiveMmaINS1_34MainloopSm90TmaGmmaWarpSpecializedILi3ENS5_IJNS4_1CILi8EEENSA_ILi1EEESC_EEENS1_35KernelTmaWarpSpecializedCooperativeEEENS5_IJNSA_ILi256EEESG_NSA_ILi64EEEEEENS_10bfloat16_tENS5_IJlSC_lEEESJ_SK_NS4_8TiledMMAINS4_8MMA_AtomIJNS4_4SM904GMMA28MMA_64x256x16_F32BF16BF16_SSILNSO_5MajorE0ELSQ_0ELNSO_7ScaleInE1ELSR_1EEEEEENS4_6LayoutINS5_IJNSA_ILi2EEESC_SC_EEENS5_IJSC_NSA_ILi0EEESX_EEEEENS5_IJNS4_10UnderscoreES10_S10_EEEEENS4_13SM90_TMA_LOADENS4_14ComposedLayoutINS4_7SwizzleILi3ELi4ELi3EEENS4_18smem_ptr_flag_bitsILi16EEENSU_INS5_IJSB_SH_EEENS5_IJSH_SC_EEEEEEEvNS4_8identityENS4_23SM90_TMA_LOAD_MULTICASTES1C_vS1D_EENS_8epilogue10collective6detail29Sm90TmaWarpSpecializedAdapterINS1H_15DefaultEpilogueISJ_SK_SK_NS1G_6thread17LinearCombinationISJ_Li1EffLNS1L_9ScaleType4KindE0ELNS_15FloatRoundStyleE2ESJ_EENS1_15EpilogueDefaultEEEEEvvEEEEvNT_6ParamsE:
        .type           _ZN7cutlass13device_kernelINS_4gemm6kernel13GemmUniversalIN4cute5tupleIJiiiiEEENS1_10collective13CollectiveMmaINS1_34MainloopSm90TmaGmmaWarpSpecializedILi3ENS5_IJNS4_1CILi8EEENSA_ILi1EEESC_EEENS1_35KernelTmaWarpSpecializedCooperativeEEENS5_IJNSA_ILi256EEESG_NSA_ILi64EEEEEENS_10bfloat16_tENS5_IJlSC_lEEESJ_SK_NS4_8TiledMMAINS4_8MMA_AtomIJNS4_4SM904GMMA28MMA_64x256x16_F32BF16BF16_SSILNSO_5MajorE0ELSQ_0ELNSO_7ScaleInE1ELSR_1EEEEEENS4_6LayoutINS5_IJNSA_ILi2EEESC_SC_EEENS5_IJSC_NSA_ILi0EEESX_EEEEENS5_IJNS4_10UnderscoreES10_S10_EEEEENS4_13SM90_TMA_LOADENS4_14ComposedLayoutINS4_7SwizzleILi3ELi4ELi3EEENS4_18smem_ptr_flag_bitsILi16EEENSU_INS5_IJSB_SH_EEENS5_IJSH_SC_EEEEEEEvNS4_8identityENS4_23SM90_TMA_LOAD_MULTICASTES1C_vS1D_EENS_8epilogue10collective6detail29Sm90TmaWarpSpecializedAdapterINS1H_15DefaultEpilogueISJ_SK_SK_NS1G_6thread17LinearCombinationISJ_Li1EffLNS1L_9ScaleType4KindE0ELNS_15FloatRoundStyleE2ESJ_EENS1_15EpilogueDefaultEEEEEvvEEEEvNT_6ParamsE,@function
        .size           _ZN7cutlass13device_kernelINS_4gemm6kernel13GemmUniversalIN4cute5tupleIJiiiiEEENS1_10collective13CollectiveMmaINS1_34MainloopSm90TmaGmmaWarpSpecializedILi3ENS5_IJNS4_1CILi8EEENSA_ILi1EEESC_EEENS1_35KernelTmaWarpSpecializedCooperativeEEENS5_IJNSA_ILi256EEESG_NSA_ILi64EEEEEENS_10bfloat16_tENS5_IJlSC_lEEESJ_SK_NS4_8TiledMMAINS4_8MMA_AtomIJNS4_4SM904GMMA28MMA_64x256x16_F32BF16BF16_SSILNSO_5MajorE0ELSQ_0ELNSO_7ScaleInE1ELSR_1EEEEEENS4_6LayoutINS5_IJNSA_ILi2EEESC_SC_EEENS5_IJSC_NSA_ILi0EEESX_EEEEENS5_IJNS4_10UnderscoreES10_S10_EEEEENS4_13SM90_TMA_LOADENS4_14ComposedLayoutINS4_7SwizzleILi3ELi4ELi3EEENS4_18smem_ptr_flag_bitsILi16EEENSU_INS5_IJSB_SH_EEENS5_IJSH_SC_EEEEEEEvNS4_8identityENS4_23SM90_TMA_LOAD_MULTICASTES1C_vS1D_EENS_8epilogue10collective6detail29Sm90TmaWarpSpecializedAdapterINS1H_15DefaultEpilogueISJ_SK_SK_NS1G_6thread17LinearCombinationISJ_Li1EffLNS1L_9ScaleType4KindE0ELNS_15FloatRoundStyleE2ESJ_EENS1_15EpilogueDefaultEEEEEvvEEEEvNT_6ParamsE,(.L_x_579 - _ZN7cutlass13device_kernelINS_4gemm6kernel13GemmUniversalIN4cute5tupleIJiiiiEEENS1_10collective13CollectiveMmaINS1_34MainloopSm90TmaGmmaWarpSpecializedILi3ENS5_IJNS4_1CILi8EEENSA_ILi1EEESC_EEENS1_35KernelTmaWarpSpecializedCooperativeEEENS5_IJNSA_ILi256EEESG_NSA_ILi64EEEEEENS_10bfloat16_tENS5_IJlSC_lEEESJ_SK_NS4_8TiledMMAINS4_8MMA_AtomIJNS4_4SM904GMMA28MMA_64x256x16_F32BF16BF16_SSILNSO_5MajorE0ELSQ_0ELNSO_7ScaleInE1ELSR_1EEEEEENS4_6LayoutINS5_IJNSA_ILi2EEESC_SC_EEENS5_IJSC_NSA_ILi0EEESX_EEEEENS5_IJNS4_10UnderscoreES10_S10_EEEEENS4_13SM90_TMA_LOADENS4_14ComposedLayoutINS4_7SwizzleILi3ELi4ELi3EEENS4_18smem_ptr_flag_bitsILi16EEENSU_INS5_IJSB_SH_EEENS5_IJSH_SC_EEEEEEEvNS4_8identityENS4_23SM90_TMA_LOAD_MULTICASTES1C_vS1D_EENS_8epilogue10collective6detail29Sm90TmaWarpSpecializedAdapterINS1H_15DefaultEpilogueISJ_SK_SK_NS1G_6thread17LinearCombinationISJ_Li1EffLNS1L_9ScaleType4KindE0ELNS_15FloatRoundStyleE2ESJ_EENS1_15EpilogueDefaultEEEEEvvEEEEvNT_6ParamsE)
        .other          _ZN7cutlass13device_kernelINS_4gemm6kernel13GemmUniversalIN4cute5tupleIJiiiiEEENS1_10collective13CollectiveMmaINS1_34MainloopSm90TmaGmmaWarpSpecializedILi3ENS5_IJNS4_1CILi8EEENSA_ILi1EEESC_EEENS1_35KernelTmaWarpSpecializedCooperativeEEENS5_IJNSA_ILi256EEESG_NSA_ILi64EEEEEENS_10bfloat16_tENS5_IJlSC_lEEESJ_SK_NS4_8TiledMMAINS4_8MMA_AtomIJNS4_4SM904GMMA28MMA_64x256x16_F32BF16BF16_SSILNSO_5MajorE0ELSQ_0ELNSO_7ScaleInE1ELSR_1EEEEEENS4_6LayoutINS5_IJNSA_ILi2EEESC_SC_EEENS5_IJSC_NSA_ILi0EEESX_EEEEENS5_IJNS4_10UnderscoreES10_S10_EEEEENS4_13SM90_TMA_LOADENS4_14ComposedLayoutINS4_7SwizzleILi3ELi4ELi3EEENS4_18smem_ptr_flag_bitsILi16EEENSU_INS5_IJSB_SH_EEENS5_IJSH_SC_EEEEEEEvNS4_8identityENS4_23SM90_TMA_LOAD_MULTICASTES1C_vS1D_EENS_8epilogue10collective6detail29Sm90TmaWarpSpecializedAdapterINS1H_15DefaultEpilogueISJ_SK_SK_NS1G_6thread17LinearCombinationISJ_Li1EffLNS1L_9ScaleType4KindE0ELNS_15FloatRoundStyleE2ESJ_EENS1_15EpilogueDefaultEEEEEvvEEEEvNT_6ParamsE,@"STO_CUDA_ENTRY STV_DEFAULT"
_ZN7cutlass13device_kernelINS_4gemm6kernel13GemmUniversalIN4cute5tupleIJiiiiEEENS1_10collective13CollectiveMmaINS1_34MainloopSm90TmaGmmaWarpSpecializedILi3ENS5_IJNS4_1CILi8EEENSA_ILi1EEESC_EEENS1_35KernelTmaWarpSpecializedCooperativeEEENS5_IJNSA_ILi256EEESG_NSA_ILi64EEEEEENS_10bfloat16_tENS5_IJlSC_lEEESJ_SK_NS4_8TiledMMAINS4_8MMA_AtomIJNS4_4SM904GMMA28MMA_64x256x16_F32BF16BF16_SSILNSO_5MajorE0ELSQ_0ELNSO_7ScaleInE1ELSR_1EEEEEENS4_6LayoutINS5_IJNSA_ILi2EEESC_SC_EEENS5_IJSC_NSA_ILi0EEESX_EEEEENS5_IJNS4_10UnderscoreES10_S10_EEEEENS4_13SM90_TMA_LOADENS4_14ComposedLayoutINS4_7SwizzleILi3ELi4ELi3EEENS4_18smem_ptr_flag_bitsILi16EEENSU_INS5_IJSB_SH_EEENS5_IJSH_SC_EEEEEEEvNS4_8identityENS4_23SM90_TMA_LOAD_MULTICASTES1C_vS1D_EENS_8epilogue10collective6detail29Sm90TmaWarpSpecializedAdapterINS1H_15DefaultEpilogueISJ_SK_SK_NS1G_6thread17LinearCombinationISJ_Li1EffLNS1L_9ScaleType4KindE0ELNS_15FloatRoundStyleE2ESJ_EENS1_15EpilogueDefaultEEEEEvvEEEEvNT_6ParamsE:
[----:B------:R-:W0:Y:S02]  /*0000*/  LDC R1, c[0x0][0x28] ;  /* 0x00000a00ff017b82 */ /* 0x000e240000000800 */
[----:B0-----:R-:W-:Y:S01]  /*0010*/  VIADD R1, R1, 0xfffff878 ;  /* 0xfffff87801017836 */ /* 0x001fe20000000000 */
[----:B------:R-:W0:Y:S01]  /*0020*/  S2R R4, SR_TID.X ;  /* 0x0000000000047919 */ /* 0x000e220000002100 */
[----:B------:R-:W-:Y:S01]  /*0030*/  ELECT P0, URZ, PT ;  /* 0x00000000003f782f */ /* 0x000fe20003800000 */
[----:B------:R-:W-:Y:S01]  /*0040*/  BSSY B0, `(.L_x_0) ;  /* 0x0000015000007945 */ /* 0x000fe20003800000 */
[--C-:B0-----:R-:W-:Y:S02]  /*0050*/  SHF.R.U32.HI R0, RZ, 0x5, R4.reuse ;  /* 0x00000005ff007819 */ /* 0x101fe40000011604 */
[----:B------:R-:W-:-:S03]  /*0060*/  SHF.R.U32.HI R2, RZ, 0x7, R4 ;  /* 0x00000007ff027819 */ /* 0x000fc60000011604 */
[----:B------:R-:W0:Y:S04]  /*0070*/  SHFL.IDX PT, R3, R0, RZ, 0x1f ;  /* 0x00001fff00037589 */ /* 0x000e2800000e0000 */
[----:B------:R-:W1:Y:S01]  /*0080*/  SHFL.IDX PT, R2, R2, RZ, 0x1f ;  /* 0x00001fff02027589 */ /* 0x000e6200000e0000 */
[----:B0-----:R-:W-:Y:S02]  /*0090*/  R2UR UR9, R3 ;  /* 0x00000000030972ca */ /* 0x001fe400000e0000 */
[----:B-1----:R-:W-:-:S11]  /*00a0*/  R2UR UR5, R2 ;  /* 0x00000000020572ca */ /* 0x002fd600000e0000 */
[----:B------:R-:W-:Y:S02]  /*00b0*/  USHF.R.S32.HI UR4, URZ, 0x1f, UR9 ;  /* 0x0000001f3f047899 */ /* 0x000fe40008011409 */
[----:B------:R-:W-:Y:S02]  /*00c0*/  ISETP.NE.OR P0, PT, RZ, UR9, !P0 ;  /* 0x00000009ff007c0c */ /* 0x000fe4000c705670 */
[----:B------:R-:W-:-:S04]  /*00d0*/  ULEA.HI UR4, UR4, UR9, URZ, 0x2 ;  /* 0x0000000904047291 */ /* 0x000fc8000f8f103f */
[----:B------:R-:W-:-:S04]  /*00e0*/  ULOP3.LUT UR4, UR4, 0xfffffffc, URZ, 0xc0, !UPT ;  /* 0xfffffffc04047892 */ /* 0x000fc8000f8ec03f */
[----:B------:R-:W-:-:S03]  /*00f0*/  UIADD3 UR9, UR9, -UR4, URZ ;  /* 0x8000000409097290 */ /* 0x000fc6000fffe03f */
[----:B------:R-:W-:Y:S09]  /*0100*/  @P0 BRA `(.L_x_1) ;  /* 0x0000000000200947 */ /* 0x000ff20003800000 */
[----:B------:R-:W-:Y:S02]  /*0110*/  ULDC.64 UR6, c[0x0][0x198] ;  /* 0x0000660000067ab9 */ /* 0x000fe40000000a00 */
[----:B------:R-:W-:Y:S02]  /*0120*/  UIADD3 UR10, UP0, UR6, 0xf0, URZ ;  /* 0x000000f0060a7890 */ /* 0x000fe4000ff1e03f */
[----:B------:R-:W-:Y:S02]  /*0130*/  UIADD3 UR6, UP1, UR6, 0x1f0, URZ ;  /* 0x000001f006067890 */ /* 0x000fe4000ff3e03f */
[----:B------:R-:W-:Y:S02]  /*0140*/  UIADD3.X UR11, URZ, UR7, URZ, UP0, !UPT ;  /* 0x000000073f0b7290 */ /* 0x000fe400087fe43f */
[----:B------:R-:W-:-:S07]  /*0150*/  UIADD3.X UR7, URZ, UR7, URZ, UP1, !UPT ;  /* 0x000000073f077290 */ /* 0x000fce0008ffe43f */
[----:B------:R0:W-:Y:S02]  /*0160*/  UTMACCTL.PF [UR10] ;  /* 0x000000000a0079b9 */ /* 0x0001e40008040000 */
[----:B------:R0:W-:Y:S02]  /*0170*/  UTMACCTL.PF [UR6] ;  /* 0x00000000060079b9 */ /* 0x0001e40008040000 */
[----:B0-----:R-:W-:Y:S01]  /*0180*/  NOP ;  /* 0x0000000000007918 */ /* 0x001fe20000000000 */
.L_x_1:
[----:B------:R-:W-:Y:S05]  /*0190*/  BSYNC B0 ;  /* 0x0000000000007941 */ /* 0x000fea0003800000 */
.L_x_0:
[----:B------:R-:W0:Y:S01]  /*01a0*/  SHFL.IDX PT, R2, R0, RZ, 0x1f ;  /* 0x00001fff00027589 */ /* 0x000e2200000e0000 */
[----:B------:R-:W-:Y:S01]  /*01b0*/  UISETP.NE.AND UP0, UPT, UR9, 0x3, UPT ;  /* 0x000000030900788c */ /* 0x000fe2000bf05270 */
[----:B------:R-:W-:Y:S01]  /*01c0*/  SHF.R.S32.HI R3, RZ, 0x1f, R4 ;  /* 0x0000001fff037819 */ /* 0x000fe20000011404 */
[----:B------:R-:W-:Y:S02]  /*01d0*/  UIADD3 UR16, UR5, -0x1, URZ ;  /* 0xffffffff05107890 */ /* 0x000fe4000fffe03f */
[----:B------:R-:W-:Y:S01]  /*01e0*/  ISETP.NE.AND P1, PT, RZ, UR5, PT ;  /* 0x00000005ff007c0c */ /* 0x000fe2000bf25270 */
[----:B------:R-:W-:Y:S02]  /*01f0*/  UISETP.EQ.OR UP0, UPT, UR9, URZ, !UP0 ;  /* 0x0000003f0900728c */ /* 0x000fe4000c702670 */
[----:B------:R-:W-:Y:S02]  /*0200*/  UISETP.GE.U32.AND UP1, UPT, UR16, 0x2, UPT ;  /* 0x000000021000788c */ /* 0x000fe4000bf26070 */
[----:B------:R-:W-:-:S04]  /*0210*/  UISETP.EQ.AND UP0, UPT, UR5, URZ, UP0 ;  /* 0x0000003f0500728c */ /* 0x000fc80008702270 */
[----:B------:R-:W-:-:S04]  /*0220*/  USEL UR40, URZ, 0x1, !UP0 ;  /* 0x000000013f287887 */ /* 0x000fc8000c000000 */
[----:B------:R-:W-:Y:S01]  /*0230*/  USEL UR40, UR40, 0x2, UP1 ;  /* 0x0000000228287887 */ /* 0x000fe20008800000 */
[----:B0-----:R-:W-:-:S13]  /*0240*/  ISETP.NE.AND P0, PT, R2, RZ, PT ;  /* 0x000000ff0200720c */ /* 0x001fda0003f05270 */
[----:B------:R-:W-:Y:S05]  /*0250*/  @P0 BRA `(.L_x_2) ;  /* 0x0000000000500947 */ /* 0x000fea0003800000 */
[----:B------:R-:W0:Y:S01]  /*0260*/  S2UR UR8, SR_CgaCtaId ;  /* 0x00000000000879c3 */ /* 0x000e220000008800 */
[----:B------:R-:W-:Y:S01]  /*0270*/  UMOV UR4, 0x400 ;  /* 0x0000040000047882 */ /* 0x000fe20000000000 */
[----:B------:R-:W-:Y:S01]  /*0280*/  UMOV UR5, 0x1 ;  /* 0x0000000100057882 */ /* 0x000fe20000000000 */
[----:B------:R-:W-:Y:S01]  /*0290*/  UMOV UR6, 0x10 ;  /* 0x0000001000067882 */ /* 0x000fe20000000000 */
[----:B------:R-:W-:Y:S01]  /*02a0*/  ELECT P0, URZ, PT ;  /* 0x00000000003f782f */ /* 0x000fe20003800000 */
[----:B------:R-:W-:-:S04]  /*02b0*/  UIADD3 UR6, -UR6, 0x100000, URZ ;  /* 0x0010000006067890 */ /* 0x000fc8000fffe13f */
[----:B------:R-:W-:Y:S02]  /*02c0*/  USHF.L.U32 UR7, UR6, 0xb, URZ ;  /* 0x0000000b06077899 */ /* 0x000fe4000800063f */
[----:B------:R-:W-:Y:S02]  /*02d0*/  USHF.L.U32 UR6, UR6, 0x1, URZ ;  /* 0x0000000106067899 */ /* 0x000fe4000800063f */
[----:B0-----:R-:W-:Y:S02]  /*02e0*/  ULEA UR8, UR8, UR4, 0x18 ;  /* 0x0000000408087291 */ /* 0x001fe4000f8ec03f */
[----:B------:R-:W-:-:S04]  /*02f0*/  UIADD3 UR4, -UR5, 0x100000, URZ ;  /* 0x0010000005047890 */ /* 0x000fc8000fffe13f */
[----:B------:R-:W-:Y:S02]  /*0300*/  USHF.L.U32 UR5, UR4, 0xb, URZ ;  /* 0x0000000b04057899 */ /* 0x000fe4000800063f */
[----:B------:R-:W-:Y:S01]  /*0310*/  USHF.L.U32 UR4, UR4, 0x1, URZ ;  /* 0x0000000104047899 */ /* 0x000fe2000800063f */
[----:B------:R-:W0:Y:S11]  /*0320*/  FENCE.VIEW.ASYNC.S ;  /* 0x00000000000073c6 */ /* 0x000e360000000000 */
[----:B0-----:R0:W1:Y:S01]  /*0330*/  SYNCS.EXCH.64 URZ, [UR8], UR4 ;  /* 0x00000004083f75b2 */ /* 0x0010620008000100 */
[----:B------:R0:W2:Y:S01]  /*0340*/  SYNCS.EXCH.64 URZ, [UR8+0x18], UR6 ;  /* 0x00001806083f75b2 */ /* 0x0000a20008000100 */
[----:B------:R0:W3:Y:S01]  /*0350*/  SYNCS.EXCH.64 URZ, [UR8+0x8], UR4 ;  /* 0x00000804083f75b2 */ /* 0x0000e20008000100 */
[----:B------:R0:W4:Y:S01]  /*0360*/  SYNCS.EXCH.64 URZ, [UR8+0x20], UR6 ;  /* 0x00002006083f75b2 */ /* 0x0001220008000100 */
[----:B------:R0:W0:Y:S01]  /*0370*/  SYNCS.EXCH.64 URZ, [UR8+0x10], UR4 ;  /* 0x00001004083f75b2 */ /* 0x0000220008000100 */
[----:B------:R0:W0:Y:S01]  /*0380*/  SYNCS.EXCH.64 URZ, [UR8+0x28], UR6 ;  /* 0x00002806083f75b2 */ /* 0x0000220008000100 */
[----:B------:R-:W-:Y:S01]  /*0390*/  NOP ;  /* 0x0000000000007918 */ /* 0x000fe20000000000 */
.L_x_2:
[----:B------:R-:W5:Y:S01]  /*03a0*/  S2UR UR13, SR_CTAID.X ;  /* 0x00000000000d79c3 */ /* 0x000f620000002500 */
[----:B------:R-:W-:Y:S01]  /*03b0*/  LEA.HI R3, R3, R4, RZ, 0x7 ;  /* 0x0000000403037211 */ /* 0x000fe200078f38ff */
[----:B------:R-:W1:Y:S01]  /*03c0*/  SHFL.IDX PT, R0, R0, RZ, 0x1f ;  /* 0x00001fff00007589 */ /* 0x000e6200000e0000 */
[----:B------:R-:W-:Y:S02]  /*03d0*/  SHF.R.S32.HI R7, RZ, 0x1f, R2 ;  /* 0x0000001fff077819 */ /* 0x000fe40000011402 */
[----:B------:R-:W-:Y:S02]  /*03e0*/  ELECT P0, URZ, PT ;  /* 0x00000000003f782f */ /* 0x000fe40003800000 */
[----:B------:R-:W-:Y:S01]  /*03f0*/  LOP3.LUT R3, R3, 0xffffff80, RZ, 0xc0, !PT ;  /* 0xffffff8003037812 */ /* 0x000fe200078ec0ff */
[----:B0-----:R-:W-:Y:S01]  /*0400*/  ULDC UR4, c[0x0][0x150] ;  /* 0x0000540000047ab9 */ /* 0x001fe20000000800 */
[----:B------:R-:W-:Y:S01]  /*0410*/  LEA.HI R7, R7, R2, RZ, 0x2 ;  /* 0x0000000207077211 */ /* 0x000fe200078f10ff */
[----:B------:R-:W0:Y:S01]  /*0420*/  S2UR UR10, SR_CTAID.Y ;  /* 0x00000000000a79c3 */ /* 0x000e220000002600 */
[----:B------:R-:W-:Y:S01]  /*0430*/  ULDC UR8, c[0x0][0x144] ;  /* 0x0000510000087ab9 */ /* 0x000fe20000000800 */
[----:B------:R-:W-:Y:S01]  /*0440*/  IMAD.IADD R3, R4, 0x1, -R3 ;  /* 0x0000000104037824 */ /* 0x000fe200078e0a03 */
[----:B------:R-:W-:Y:S01]  /*0450*/  LOP3.LUT R7, R7, 0x3ffffffc, RZ, 0xc0, !PT ;  /* 0x3ffffffc07077812 */ /* 0x000fe200078ec0ff */
[----:B------:R-:W-:Y:S01]  /*0460*/  UMOV UR5, 0x20 ;  /* 0x0000002000057882 */ /* 0x000fe20000000000 */
[----:B------:R-:W-:Y:S01]  /*0470*/  NOP ;  /* 0x0000000000007918 */ /* 0x000fe20000000000 */
[----:B------:R-:W-:Y:S01]  /*0480*/  NOP ;  /* 0x0000000000007918 */ /* 0x000fe20000000000 */
[----:B------:R-:W-:Y:S01]  /*0490*/  SHF.R.S32.HI R4, RZ, 0x1f, R3 ;  /* 0x0000001fff047819 */ /* 0x000fe20000011403 */
[----:B------:R-:W-:Y:S01]  /*04a0*/  IMAD.IADD R7, R2, 0x1, -R7 ;  /* 0x0000000102077824 */ /* 0x000fe200078e0a07 */
[----:B------:R-:W-:Y:S01]  /*04b0*/  ULDC UR11, c[0x0][0x148] ;  /* 0x00005200000b7ab9 */ /* 0x000fe20000000800 */
[----:B------:R-:W-:Y:S01]  /*04c0*/  IMAD.MOV.U32 R17, RZ, RZ, 0x1 ;  /* 0x00000001ff117424 */ /* 0x000fe200078e00ff */
[----:B------:R-:W-:-:S04]  /*04d0*/  LEA.HI R4, R4, R3, RZ, 0x3 ;  /* 0x0000000304047211 */ /* 0x000fc800078f18ff */
[--C-:B------:R-:W-:Y:S02]  /*04e0*/  SHF.R.S32.HI R5, RZ, 0x3, R4.reuse ;  /* 0x00000003ff057819 */ /* 0x100fe40000011404 */
[----:B------:R-:W-:Y:S02]  /*04f0*/  SHF.R.S32.HI R4, RZ, 0x1f, R4 ;  /* 0x0000001fff047819 */ /* 0x000fe40000011404 */
[----:B-----5:R-:W-:Y:S02]  /*0500*/  I2FP.F32.U32 R6, UR13 ;  /* 0x0000000d00067c45 */ /* 0x020fe40008201000 */
[----:B------:R-:W-:Y:S02]  /*0510*/  LEA.HI R4, R4, R5, RZ, 0x2 ;  /* 0x0000000504047211 */ /* 0x000fe400078f10ff */
[----:B-1----:R-:W-:Y:S01]  /*0520*/  ISETP.NE.OR P0, PT, R0, RZ, !P0 ;  /* 0x000000ff0000720c */ /* 0x002fe20004705670 */
[----:B------:R-:W-:Y:S01]  /*0530*/  FMUL R6, R6, UR4 ;  /* 0x0000000406067c20 */ /* 0x000fe20008400000 */
[----:B------:R-:W-:Y:S01]  /*0540*/  LOP3.LUT R4, R4, 0xfffffffc, RZ, 0xc0, !PT ;  /* 0xfffffffc04047812 */ /* 0x000fe200078ec0ff */
[----:B------:R-:W-:Y:S01]  /*0550*/  ULDC UR4, c[0x0][0x154] ;  /* 0x0000550000047ab9 */ /* 0x000fe20000000800 */
[----:B0-----:R-:W-:-:S03]  /*0560*/  I2FP.F32.U32 R0, UR10 ;  /* 0x0000000a00007c45 */ /* 0x001fc60008201000 */
[----:B------:R-:W0:Y:S01]  /*0570*/  F2I.U32.TRUNC.NTZ R6, R6 ;  /* 0x0000000600067305 */ /* 0x000e22000020f000 */
[----:B------:R-:W-:Y:S02]  /*0580*/  IMAD.IADD R4, R5, 0x1, -R4 ;  /* 0x0000000105047824 */ /* 0x000fe400078e0a04 */
[----:B------:R-:W-:-:S03]  /*0590*/  FMUL R0, R0, UR4 ;  /* 0x0000000400007c20 */ /* 0x000fc60008400000 */
[----:B------:R-:W-:Y:S01]  /*05a0*/  VOTEU.ALL UP0, P0 ;  /* 0x00000000003f7886 */ /* 0x000fe20000000000 */
[----:B------:R-:W-:Y:S02]  /*05b0*/  LEA R4, R7, R4, 0x2 ;  /* 0x0000000407047211 */ /* 0x000fe400078e10ff */
[----:B------:R-:W1:Y:S01]  /*05c0*/  F2I.U32.TRUNC.NTZ R0, R0 ;  /* 0x0000000000007305 */ /* 0x000e62000020f000 */
[----:B------:R-:W-:Y:S01]  /*05d0*/  VOTEU.ALL UP1, P0 ;  /* 0x00000000003f7886 */ /* 0x000fe20000020000 */
[----:B------:R-:W5:Y:S01]  /*05e0*/  @!UP0 S2UR UR7, SR_CgaCtaId ;  /* 0x00000000000789c3 */ /* 0x000f620000008800 */
[----:B------:R-:W-:Y:S01]  /*05f0*/  IMAD.SHL.U32 R5, R4, 0x4, RZ ;  /* 0x0000000404057824 */ /* 0x000fe200078e00ff */
[----:B------:R-:W-:Y:S01]  /*0600*/  @!UP0 UMOV UR6, 0x400 ;  /* 0x0000040000068882 */ /* 0x000fe20000000000 */
[----:B0-----:R-:W-:-:S03]  /*0610*/  R2UR UR4, R6 ;  /* 0x00000000060472ca */ /* 0x001fc600000e0000 */
[----:B------:R-:W-:-:S04]  /*0620*/  LOP3.LUT R152, R4, 0xc, R5, 0x78, !PT ;  /* 0x0000000c04987812 */ /* 0x000fc800078e7805 */
[----:B------:R-:W-:Y:S02]  /*0630*/  SHF.R.S32.HI R5, RZ, 0x1f, R152 ;  /* 0x0000001fff057819 */ /* 0x000fe40000011498 */
[----:B-1----:R-:W-:Y:S02]  /*0640*/  R2UR UR12, R0 ;  /* 0x00000000000c72ca */ /* 0x002fe400000e0000 */
[----:B------:R-:W-:Y:S01]  /*0650*/  LEA.HI R5, R5, R152, RZ, 0x3 ;  /* 0x0000009805057211 */ /* 0x000fe200078f18ff */
[----:B------:R-:W0:Y:S01]  /*0660*/  LDC R0, c[0x0][0x140] ;  /* 0x00005000ff007b82 */ /* 0x000e220000000800 */
[----:B------:R-:W-:Y:S02]  /*0670*/  UIADD3 UR4, -UR4, URZ, URZ ;  /* 0x0000003f04047290 */ /* 0x000fe4000fffe13f */
[----:B------:R-:W-:Y:S02]  /*0680*/  LOP3.LUT R7, R5, 0xfffffff8, RZ, 0xc0, !PT ;  /* 0xfffffff805077812 */ /* 0x000fe400078ec0ff */
[----:B------:R-:W-:-:S03]  /*0690*/  UIMAD UR8, UR8, UR4, UR13 ;  /* 0x00000004080872a4 */ /* 0x000fc6000f8e020d */
[----:B------:R-:W-:Y:S01]  /*06a0*/  IMAD.IADD R7, R152, 0x1, -R7 ;  /* 0x0000000198077824 */ /* 0x000fe200078e0a07 */
[----:B------:R-:W-:-:S04]  /*06b0*/  @!UP0 UIADD3 UR4, -UR5, 0x100000, URZ ;  /* 0x0010000005048890 */ /* 0x000fc8000fffe13f */
[----:B------:R-:W-:Y:S02]  /*06c0*/  @!UP0 USHF.L.U32 UR5, UR4, 0xb, URZ ;  /* 0x0000000b04058899 */ /* 0x000fe4000800063f */
[----:B------:R-:W-:Y:S02]  /*06d0*/  @!UP0 USHF.L.U32 UR4, UR4, 0x1, URZ ;  /* 0x0000000104048899 */ /* 0x000fe4000800063f */
[----:B-----5:R-:W-:Y:S01]  /*06e0*/  @!UP0 ULEA UR6, UR7, UR6, 0x18 ;  /* 0x0000000607068291 */ /* 0x020fe2000f8ec03f */
[----:B------:R-:W-:Y:S01]  /*06f0*/  ISETP.NE.AND P3, PT, R7, UR8, PT ;  /* 0x0000000807007c0c */ /* 0x000fe2000bf65270 */
[----:B------:R-:W-:Y:S01]  /*0700*/  VOTEU.ALL UP0, P0 ;  /* 0x00000000003f7886 */ /* 0x000fe20000000000 */
[----:B------:R-:W-:Y:S01]  /*0710*/  UIADD3 UR12, -UR12, URZ, URZ ;  /* 0x0000003f0c0c7290 */ /* 0x000fe2000fffe13f */
[----:B------:R-:W-:-:S04]  /*0720*/  LOP3.LUT P0, RZ, R3, 0x7, RZ, 0xc0, !PT ;  /* 0x0000000703ff7812 */ /* 0x000fc8000780c0ff */
[----:B------:R-:W-:Y:S01]  /*0730*/  ISETP.LT.U32.AND P0, PT, R152, 0x8, !P0 ;  /* 0x000000089800780c */ /* 0x000fe20004701070 */
[----:B------:R-:W1:Y:S03]  /*0740*/  FENCE.VIEW.ASYNC.S ;  /* 0x00000000000073c6 */ /* 0x000e660000000000 */
[----:B-1----:R-:W1:Y:S01]  /*0750*/  @!UP0 SYNCS.EXCH.64 URZ, [UR6+0x40], UR4 ;  /* 0x00004004063f85b2 */ /* 0x002e620008000100 */
[----:B0-----:R-:W-:Y:S02]  /*0760*/  ISETP.EQ.U32.AND P2, PT, R0, 0x1, PT ;  /* 0x000000010000780c */ /* 0x001fe40003f42070 */
[----:B------:R-:W-:Y:S02]  /*0770*/  @P3 SHF.R.S32.HI R5, RZ, 0x3, R5 ;  /* 0x00000003ff053819 */ /* 0x000fe40000011405 */
[----:B------:R-:W-:Y:S01]  /*0780*/  SEL R0, RZ, 0x1, !P0 ;  /* 0x00000001ff007807 */ /* 0x000fe20004000000 */
[----:B------:R0:W1:Y:S01]  /*0790*/  @!UP1 SYNCS.EXCH.64 URZ, [UR6+0x48], UR4 ;  /* 0x00004804063f95b2 */ /* 0x0000620008000100 */
[----:B------:R-:W-:Y:S01]  /*07a0*/  NOP ;  /* 0x0000000000007918 */ /* 0x000fe20000000000 */
[----:B0-----:R-:W-:-:S06]  /*07b0*/  UIMAD UR4, UR11, UR12, UR10 ;  /* 0x0000000c0b0472a4 */ /* 0x001fcc000f8e020a */
[----:B------:R-:W-:-:S04]  /*07c0*/  @P3 ISETP.NE.AND P4, PT, R5, UR4, PT ;  /* 0x0000000405003c0c */ /* 0x000fc8000bf85270 */
[----:B------:R-:W-:-:S04]  /*07d0*/  @P3 SEL R17, RZ, 0x1, P4 ;  /* 0x00000001ff113807 */ /* 0x000fc80002000000 */
[----:B------:R-:W-:Y:S01]  /*07e0*/  LOP3.LUT R17, R17, R0, RZ, 0xc0, !PT ;  /* 0x0000000011117212 */ /* 0x000fe200078ec0ff */
[----:B------:R-:W-:Y:S06]  /*07f0*/  @!P2 BRA `(.L_x_3) ;  /* 0x000000000008a947 */ /* 0x000fec0003800000 */
[----:B-1234-:R-:W-:Y:S01]  /*0800*/  UCGABAR_ARV ;  /* 0x00000000000079c7 */ /* 0x01efe20008000000 */
[----:B------:R-:W-:Y:S05]  /*0810*/  BRA `(.L_x_4) ;  /* 0x0000000000047947 */ /* 0x000fea0003800000 */
.L_x_3:
[----:B-1234-:R-:W-:Y:S01]  /*0820*/  NOP ;  /* 0x0000000000007918 */ /* 0x01efe20000000000 */
.L_x_4:
[----:B------:R-:W-:Y:S01]  /*0830*/  ULDC UR4, c[0x0][0x65c] ;  /* 0x0001970000047ab9 */ /* 0x000fe20000000800 */
[----:B------:R-:W-:Y:S01]  /*0840*/  UMOV UR5, URZ ;  /* 0x0000003f00057c82 */ /* 0x000fe20008000000 */
[----:B------:R-:W-:-:S03]  /*0850*/  UISETP.NE.AND UP0, UPT, UR4, 0x1, UPT ;  /* 0x000000010400788c */ /* 0x000fc6000bf05270 */
[----:B------:R-:W-:Y:S01]  /*0860*/  UMOV UR4, UR13 ;  /* 0x0000000d00047c82 */ /* 0x000fe20008000000 */
[----:B------:R-:W-:Y:S02]  /*0870*/  UP2UR UR45, UPR, URZ, 0x1 ;  /* 0x000000013f2d7883 */ /* 0x000fe40008000000 */
[----:B------:R-:W-:Y:S02]  /*0880*/  PLOP3.LUT P0, PT, PT, PT, UP0, 0x80, 0x0 ;  /* 0x000000000000781c */ /* 0x000fe40003f0f008 */
[----:B------:R-:W-:Y:S02]  /*0890*/  PLOP3.LUT P3, PT, PT, PT, UP0, 0x80, 0x0 ;  /* 0x000000000000781c */ /* 0x000fe40003f6f008 */
[----:B------:R-:W-:Y:S01]  /*08a0*/  PLOP3.LUT P5, PT, PT, PT, UP0, 0x80, 0x0 ;  /* 0x000000000000781c */ /* 0x000fe20003faf008 */
[----:B------:R-:W-:Y:S01]  /*08b0*/  @UP0 ULDC UR14, c[0x0][0x10] ;  /* 0x00000400000e0ab9 */ /* 0x000fe20000000800 */
[----:B------:R-:W-:Y:S01]  /*08c0*/  @UP0 UMOV UR6, UR10 ;  /* 0x0000000a00060c82 */ /* 0x000fe20008000000 */
[----:B------:R-:W-:Y:S01]  /*08d0*/  @UP0 UMOV UR7, URZ ;  /* 0x0000003f00070c82 */ /* 0x000fe20008000000 */
[----:B------:R-:W-:Y:S01]  /*08e0*/  PLOP3.LUT P4, PT, PT, PT, UP0, 0x80, 0x0 ;  /* 0x000000000000781c */ /* 0x000fe20003f8f008 */
[----:B------:R-:W-:-:S03]  /*08f0*/  @UP0 UIMAD.WIDE.U32 UR14, UR13, UR14, UR6 ;  /* 0x0000000e0d0e02a5 */ /* 0x000fc6000f8e0006 */
[----:B------:R-:W-:Y:S01]  /*0900*/  @!UP0 ULDC UR7, c[0x0][0xc] ;  /* 0x0000030000078ab9 */ /* 0x000fe20000000800 */
[----:B------:R-:W-:Y:S01]  /*0910*/  @UP0 UMOV UR6, URZ ;  /* 0x0000003f00060c82 */ /* 0x000fe20008000000 */
[----:B------:R-:W-:Y:S01]  /*0920*/  @!UP0 UIMAD.WIDE.U32 UR4, UR10, UR7, UR4 ;  /* 0x000000070a0482a5 */ /* 0x000fe2000f8e0004 */
[----:B------:R-:W-:Y:S01]  /*0930*/  IMAD.U32 R2, RZ, RZ, UR14 ;  /* 0x0000000eff027e24 */ /* 0x000fe2000f8e00ff */
[----:B------:R-:W-:Y:S02]  /*0940*/  @UP0 UIADD3 UR6, UR15, UR6, URZ ;  /* 0x000000060f060290 */ /* 0x000fe4000fffe03f */
[----:B------:R-:W-:Y:S01]  /*0950*/  MOV R3, UR15 ;  /* 0x0000000f00037c02 */ /* 0x000fe20008000f00 */
[----:B------:R-:W-:Y:S01]  /*0960*/  @P0 IMAD.MOV.U32 R7, RZ, RZ, R2 ;  /* 0x000000ffff070224 */ /* 0x000fe200078e0002 */
[----:B------:R-:W-:Y:S01]  /*0970*/  MOV R4, UR4 ;  /* 0x0000000400047c02 */ /* 0x000fe20008000f00 */
[----:B------:R-:W-:Y:S02]  /*0980*/  IMAD.U32 R5, RZ, RZ, UR5 ;  /* 0x00000005ff057e24 */ /* 0x000fe4000f8e00ff */
[----:B------:R-:W-:-:S02]  /*0990*/  IMAD.U32 R2, RZ, RZ, UR4 ;  /* 0x00000004ff027e24 */ /* 0x000fc4000f8e00ff */
[----:B------:R-:W-:Y:S02]  /*09a0*/  @P3 IMAD.U32 R6, RZ, RZ, UR6 ;  /* 0x00000006ff063e24 */ /* 0x000fe4000f8e00ff */
[----:B------:R-:W-:Y:S02]  /*09b0*/  @!P5 IMAD.MOV.U32 R6, RZ, RZ, R5 ;  /* 0x000000ffff06d224 */ /* 0x000fe400078e0005 */
[----:B------:R-:W-:Y:S02]  /*09c0*/  @!P4 IMAD.MOV.U32 R7, RZ, RZ, R2 ;  /* 0x000000ffff07c224 */ /* 0x000fe400078e0002 */
[----:B------:R-:W-:Y:S01]  /*09d0*/  IMAD.U32 R3, RZ, RZ, UR5 ;  /* 0x00000005ff037e24 */ /* 0x000fe2000f8e00ff */
[----:B------:R0:W-:Y:S04]  /*09e0*/  STL [R1+0x200], R6 ;  /* 0x0002000601007387 */ /* 0x0001e80000100800 */
[----:B------:R0:W-:Y:S01]  /*09f0*/  STL [R1+0x204], R7 ;  /* 0x0002040701007387 */ /* 0x0001e20000100800 */
[----:B------:R-:W-:Y:S05]  /*0a00*/  @!P2 BRA `(.L_x_5) ;  /* 0x00000000000ca947 */ /* 0x000fea0003800000 */
[----:B------:R-:W-:Y:S01]  /*0a10*/  UCGABAR_WAIT ;  /* 0x0000000000007dc7 */ /* 0x000fe20008000000 */
[----:B------:R-:W-:Y:S01]  /*0a20*/  CCTL.IVALL ;  /* 0x00000000ff00798f */ /* 0x000fe20002000000 */
[----:B------:R-:W-:Y:S05]  /*0a30*/  BRA `(.L_x_6) ;  /* 0x0000000000047947 */ /* 0x000fea0003800000 */
.L_x_5:
[----:B------:R-:W-:Y:S06]  /*0a40*/  BAR.SYNC.DEFER_BLOCKING 0x0 ;  /* 0x0000000000007b1d */ /* 0x000fec0000010000 */
.L_x_6:
[----:B------:R-:W-:Y:S05]  /*0a50*/  @!P1 BRA `(.L_x_7) ;  /* 0x0000019800189947 */ /* 0x000fea0003800000 */
[----:B------:R-:W-:-:S06]  /*0a60*/  UISETP.GT.U32.AND UP0, UPT, UR16, 0x1, UPT ;  /* 0x000000011000788c */ /* 0x000fcc000bf04070 */
[----:B------:R-:W-:-:S13]  /*0a70*/  PLOP3.LUT P0, PT, PT, PT, UP0, 0x80, 0x0 ;  /* 0x000000000000781c */ /* 0x000fda0003f0f008 */
[----:B------:R-:W-:Y:S05]  /*0a80*/  @P0 EXIT ;  /* 0x000000000000094d */ /* 0x000fea0003800000 */
[----:B------:R-:W-:Y:S01]  /*0a90*/  ULDC.64 UR4, c[0x0][0x650] ;  /* 0x0001940000047ab9 */ /* 0x000fe20000000a00 */
[----:B------:R-:W-:Y:S01]  /*0aa0*/  UMOV UR41, 0xffffffff ;  /* 0xffffffff00297882 */ /* 0x000fe20000000000 */
[----:B------:R-:W-:Y:S01]  /*0ab0*/  ISETP.GE.U32.AND P0, PT, R7, UR4, PT ;  /* 0x0000000407007c0c */ /* 0x000fe2000bf06070 */
[----:B------:R-:W-:Y:S01]  /*0ac0*/  UMOV UR42, 0xffffffff ;  /* 0xffffffff002a7882 */ /* 0x000fe20000000000 */
[----:B------:R-:W-:Y:S01]  /*0ad0*/  UMOV UR43, 0xffffffff ;  /* 0xffffffff002b7882 */ /* 0x000fe20000000000 */
[----:B------:R-:W-:Y:S02]  /*0ae0*/  PRMT R0, RZ, 0x7610, R0 ;  /* 0x00007610ff007816 */ /* 0x000fe40000000000 */
[----:B------:R-:W-:-:S13]  /*0af0*/  ISETP.GE.U32.AND.EX P0, PT, R6, UR5, PT, P0 ;  /* 0x0000000506007c0c */ /* 0x000fda000bf06100 */
[----:B------:R-:W-:Y:S05]  /*0b00*/  @P0 BRA `(.L_x_8) ;  /* 0x0000000400480947 */ /* 0x000fea0003800000 */
[----:B------:R-:W-:Y:S01]  /*0b10*/  ULDC.64 UR16, c[0x0][0x628] ;  /* 0x00018a0000107ab9 */ /* 0x000fe20000000a00 */
[C---:B------:R-:W-:Y:S01]  /*0b20*/  R2UR UR19, R7.reuse ;  /* 0x00000000071372ca */ /* 0x040fe200000e0000 */
[----:B------:R-:W-:Y:S01]  /*0b30*/  ULDC UR18, c[0x0][0x630] ;  /* 0x00018c0000127ab9 */ /* 0x000fe20000000800 */
[----:B------:R-:W-:Y:S02]  /*0b40*/  ISETP.NE.U32.AND P0, PT, RZ, UR16, PT ;  /* 0x00000010ff007c0c */ /* 0x000fe4000bf05070 */
[----:B------:R-:W-:Y:S02]  /*0b50*/  R2UR UR4, R7 ;  /* 0x00000000070472ca */ /* 0x000fe400000e0000 */
[----:B------:R-:W-:Y:S02]  /*0b60*/  ISETP.NE.AND.EX P0, PT, RZ, UR17, PT, P0 ;  /* 0x00000011ff007c0c */ /* 0x000fe4000bf05300 */
[----:B------:R-:W-:-:S11]  /*0b70*/  R2UR UR5, R6 ;  /* 0x00000000060572ca */ /* 0x000fd600000e0000 */
[----:B------:R-:W-:Y:S05]  /*0b80*/  @!P0 BRA `(.L_x_9) ;  /* 0x0000000000308947 */ /* 0x000fea0003800000 */
[----:B------:R-:W-:Y:S01]  /*0b90*/  R2UR UR4, R7 ;  /* 0x00000000070472ca */ /* 0x000fe200000e0000 */
[----:B------:R-:W-:Y:S01]  /*0ba0*/  ULDC UR9, c[0x0][0x634] ;  /* 0x00018d0000097ab9 */ /* 0x000fe20000000800 */
[----:B------:R-:W-:-:S11]  /*0bb0*/  R2UR UR13, R6 ;  /* 0x00000000060d72ca */ /* 0x000fd600000e0000 */
[----:B------:R-:W-:-:S04]  /*0bc0*/  UIADD3 UR9, UP0, UR4, UR9, URZ ;  /* 0x0000000904097290 */ /* 0x000fc8000ff1e03f */
[----:B------:R-:W-:-:S04]  /*0bd0*/  UIADD3.X UR13, URZ, UR13, URZ, UP0, !UPT ;  /* 0x0000000d3f0d7290 */ /* 0x000fc800087fe43f */
[----:B------:R-:W-:-:S04]  /*0be0*/  UIMAD.WIDE.U32 UR4, UR13, UR16, URZ ;  /* 0x000000100d0472a5 */ /* 0x000fc8000f8e003f */
[----:B------:R-:W-:Y:S02]  /*0bf0*/  UIMAD.WIDE.U32 UR6, UP0, UR9, UR17, UR4 ;  /* 0x00000011090672a5 */ /* 0x000fe4000f800004 */
[----:B------:R-:W-:Y:S02]  /*0c00*/  UIMAD.WIDE.U32 UR4, UR9, UR16, URZ ;  /* 0x00000010090472a5 */ /* 0x000fe4000f8e003f */
[----:B------:R-:W-:Y:S02]  /*0c10*/  UIADD3.X UR15, URZ, URZ, URZ, UP0, !UPT ;  /* 0x0000003f3f0f7290 */ /* 0x000fe400087fe43f */
[----:B------:R-:W-:Y:S01]  /*0c20*/  UIADD3 URZ, UP0, UR5, UR6, URZ ;  /* 0x00000006053f7290 */ /* 0x000fe2000ff1e03f */
[----:B------:R-:W-:-:S03]  /*0c30*/  UMOV UR14, UR7 ;  /* 0x00000007000e7c82 */ /* 0x000fc60008000000 */
[----:B------:R-:W-:-:S12]  /*0c40*/  UIMAD.WIDE.U32.X UR4, UR13, UR17, UR14, UP0 ;  /* 0x000000110d0472a5 */ /* 0x000fd800080e040e */
.L_x_9:
[----:B------:R-:W-:Y:S01]  /*0c50*/  USHF.R.U64 UR43, UR4, UR18, UR5 ;  /* 0x00000012042b7299 */ /* 0x000fe20008001205 */
[----:B------:R-:W-:Y:S01]  /*0c60*/  R2UR UR7, R6 ;  /* 0x00000000060772ca */ /* 0x000fe200000e0000 */
[----:B------:R-:W-:Y:S02]  /*0c70*/  USHF.R.U32.HI UR4, URZ, UR18, UR5 ;  /* 0x000000123f047299 */ /* 0x000fe40008011605 */
[----:B------:R-:W-:Y:S01]  /*0c80*/  UIADD3 UR5, UP0, URZ, -UR43, URZ ;  /* 0x8000002b3f057290 */ /* 0x000fe2000ff1e03f */
[----:B------:R-:W-:Y:S01]  /*0c90*/  ULDC.64 UR14, c[0x0][0x620] ;  /* 0x00018800000e7ab9 */ /* 0x000fe20000000a00 */
[----:B------:R-:W-:Y:S02]  /*0ca0*/  UMOV UR6, UR19 ;  /* 0x0000001300067c82 */ /* 0x000fe40008000000 */
[----:B------:R-:W-:Y:S01]  /*0cb0*/  UIADD3.X UR4, URZ, ~UR4, URZ, UP0, !UPT ;  /* 0x800000043f047290 */ /* 0x000fe200087fe43f */
[----:B------:R-:W-:Y:S01]  /*0cc0*/  ULDC UR9, c[0x0][0x618] ;  /* 0x0001860000097ab9 */ /* 0x000fe20000000800 */
[----:B------:R-:W-:-:S02]  /*0cd0*/  UIMAD UR12, UR11, UR12, UR10 ;  /* 0x0000000c0b0c72a4 */ /* 0x000fc4000f8e020a */
[----:B------:R-:W-:Y:S02]  /*0ce0*/  UIMAD UR4, UR4, UR14, URZ ;  /* 0x0000000e040472a4 */ /* 0x000fe4000f8e023f */
[----:B------:R-:W-:Y:S02]  /*0cf0*/  UIMAD.WIDE.U32 UR6, UR5, UR14, UR6 ;  /* 0x0000000e050672a5 */ /* 0x000fe4000f8e0006 */
[----:B------:R-:W-:Y:S01]  /*0d00*/  UIMAD UR4, UR5, UR15, UR4 ;  /* 0x0000000f050472a4 */ /* 0x000fe2000f8e0204 */
[----:B------:R-:W-:Y:S01]  /*0d10*/  ULDC UR10, c[0x0][0x608] ;  /* 0x00018200000a7ab9 */ /* 0x000fe20000000800 */
[----:B------:R-:W-:Y:S02]  /*0d20*/  ULDC UR18, c[0x0][0x658] ;  /* 0x0001960000127ab9 */ /* 0x000fe40000000800 */
[----:B------:R-:W-:Y:S01]  /*0d30*/  UIADD3 UR7, UR7, UR4, URZ ;  /* 0x0000000407077290 */ /* 0x000fe2000fffe03f */
[----:B------:R-:W-:Y:S02]  /*0d40*/  UMOV UR11, 0xffffffff ;  /* 0xffffffff000b7882 */ /* 0x000fe40000000000 */
[----:B------:R-:W-:Y:S01]  /*0d50*/  ULDC.64 UR4, c[0x0][0x640] ;  /* 0x0001900000047ab9 */ /* 0x000fe20000000a00 */
[----:B------:R-:W-:Y:S01]  /*0d60*/  USHF.R.U64 UR16, UR6, UR9, UR7 ;  /* 0x0000000906107299 */ /* 0x000fe20008001207 */
[----:B------:R-:W-:Y:S01]  /*0d70*/  ISETP.NE.U32.AND P0, PT, RZ, UR4, PT ;  /* 0x00000004ff007c0c */ /* 0x000fe2000bf05070 */
[----:B------:R-:W-:-:S02]  /*0d80*/  USHF.R.U32.HI UR7, URZ, UR9, UR7 ;  /* 0x000000093f077299 */ /* 0x000fc40008011607 */
[----:B------:R-:W-:Y:S01]  /*0d90*/  USHF.L.U32 UR6, UR11, UR18, URZ ;  /* 0x000000120b067299 */ /* 0x000fe2000800063f */
[----:B------:R-:W-:Y:S01]  /*0da0*/  ISETP.NE.AND.EX P0, PT, RZ, UR5, PT, P0 ;  /* 0x00000005ff007c0c */ /* 0x000fe2000bf05300 */
[----:B------:R-:W-:Y:S02]  /*0db0*/  USHF.R.U64 UR22, UR16, UR10, UR7 ;  /* 0x0000000a10167299 */ /* 0x000fe40008001207 */
[----:B------:R-:W-:Y:S02]  /*0dc0*/  USHF.R.U32.HI UR7, URZ, UR10, UR7 ;  /* 0x0000000a3f077299 */ /* 0x000fe40008011607 */
[----:B------:R-:W-:Y:S02]  /*0dd0*/  UISETP.NE.AND UP1, UPT, UR45, URZ, UPT ;  /* 0x0000003f2d00728c */ /* 0x000fe4000bf25270 */
[----:B------:R-:W-:Y:S01]  /*0de0*/  USHF.R.U64 UR23, UR22, UR18, UR7 ;  /* 0x0000001216177299 */ /* 0x000fe20008001207 */
[----:B------:R-:W-:Y:S01]  /*0df0*/  ULDC UR17, c[0x0][0x600] ;  /* 0x0001800000117ab9 */ /* 0x000fe20000000800 */
[----:B------:R-:W-:-:S02]  /*0e00*/  ULOP3.LUT UR13, URZ, UR6, URZ, 0x33, !UPT ;  /* 0x000000063f0d7292 */ /* 0x000fc4000f8e333f */
[----:B------:R-:W-:Y:S02]  /*0e10*/  UIADD3 UR15, UR17, -0x1, URZ ;  /* 0xffffffff110f7890 */ /* 0x000fe4000fffe03f */
[----:B------:R-:W-:Y:S02]  /*0e20*/  USEL UR12, UR8, UR12, !UP1 ;  /* 0x0000000c080c7287 */ /* 0x000fe4000c800000 */
[----:B------:R-:W-:Y:S01]  /*0e30*/  USHF.R.U32.HI UR7, URZ, UR18, UR7 ;  /* 0x000000123f077299 */ /* 0x000fe20008011607 */
[----:B------:R-:W-:Y:S01]  /*0e40*/  ULDC UR19, c[0x0][0x648] ;  /* 0x0001920000137ab9 */ /* 0x000fe20000000800 */
[----:B------:R-:W-:Y:S01]  /*0e50*/  ULDC UR20, c[0x0][0x638] ;  /* 0x00018e0000147ab9 */ /* 0x000fe20000000800 */
[----:B------:R-:W-:Y:S01]  /*0e60*/  UMOV UR21, 0x1 ;  /* 0x0000000100157882 */ /* 0x000fe20000000000 */
[----:B------:R-:W-:Y:S01]  /*0e70*/  UMOV UR6, UR23 ;  /* 0x0000001700067c82 */ /* 0x000fe20008000000 */
[----:B------:R-:W-:Y:S07]  /*0e80*/  @!P0 BRA `(.L_x_10) ;  /* 0x0000000000308947 */ /* 0x000fee0003800000 */
[----:B------:R-:W-:Y:S02]  /*0e90*/  ULDC UR10, c[0x0][0x64c] ;  /* 0x00019300000a7ab9 */ /* 0x000fe40000000800 */
        /* <DEDUP_REMOVED lines=8> */
[----:B------:R-:W-:-:S07]  /*0f20*/  UIMAD.WIDE.U32.X UR4, UR14, UR5, UR10, UP0 ;  /* 0x000000050e0472a5 */ /* 0x000fce00080e040a */
[----:B------:R-:W-:Y:S01]  /*0f30*/  UMOV UR6, UR4 ;  /* 0x0000000400067c82 */ /* 0x000fe20008000000 */
[----:B------:R-:W-:-:S05]  /*0f40*/  UMOV UR7, UR5 ;  /* 0x0000000500077c82 */ /* 0x000fca0008000000 */
.L_x_10:
[----:B------:R-:W-:Y:S01]  /*0f50*/  USHF.R.U64 UR5, UR6, UR19, UR7 ;  /* 0x0000001306057299 */ /* 0x000fe20008001207 */
[----:B------:R-:W-:Y:S01]  /*0f60*/  IMAD.MOV.U32 R0, RZ, RZ, 0x1 ;  /* 0x00000001ff007424 */ /* 0x000fe200078e00ff */
[----:B------:R-:W-:Y:S02]  /*0f70*/  USHF.L.U32 UR4, UR21, UR18, URZ ;  /* 0x0000001215047299 */ /* 0x000fe4000800063f */
[----:B------:R-:W-:Y:S02]  /*0f80*/  ULOP3.LUT UR13, UR22, UR13, URZ, 0xc0, !UPT ;  /* 0x0000000d160d7292 */ /* 0x000fe4000f8ec03f */
[----:B------:R-:W-:Y:S02]  /*0f90*/  UIADD3 UR6, -UR5, URZ, URZ ;  /* 0x0000003f05067290 */ /* 0x000fe4000fffe13f */
[----:B------:R-:W-:Y:S02]  /*0fa0*/  UIMAD UR13, UR4, UR5, UR13 ;  /* 0x00000005040d72a4 */ /* 0x000fe4000f8e020d */
[----:B------:R-:W-:-:S02]  /*0fb0*/  ULOP3.LUT UR15, UR16, UR15, URZ, 0xc0, !UPT ;  /* 0x0000000f100f7292 */ /* 0x000fc4000f8ec03f */
[----:B------:R-:W-:Y:S01]  /*0fc0*/  UIMAD UR4, UR6, UR20, UR23 ;  /* 0x00000014060472a4 */ /* 0x000fe2000f8e0217 */
[----:B------:R-:W-:Y:S01]  /*0fd0*/  ULDC UR5, c[0x0][0x610] ;  /* 0x0001840000057ab9 */ /* 0x000fe20000000800 */
[----:B------:R-:W-:Y:S02]  /*0fe0*/  UISETP.NE.AND UP0, UPT, UR45, URZ, UPT ;  /* 0x0000003f2d00728c */ /* 0x000fe4000bf05270 */
[----:B------:R-:W-:Y:S02]  /*0ff0*/  UIMAD UR12, UR13, UR5, UR12 ;  /* 0x000000050d0c72a4 */ /* 0x000fe4000f8e020c */
[----:B------:R-:W-:-:S04]  /*1000*/  UIMAD UR4, UR4, UR17, UR15 ;  /* 0x00000011040472a4 */ /* 0x000fc8000f8e020f */
[----:B------:R-:W-:Y:S02]  /*1010*/  USEL UR42, UR4, UR12, !UP0 ;  /* 0x0000000c042a7287 */ /* 0x000fe4000c000000 */
[----:B------:R-:W-:-:S12]  /*1020*/  USEL UR41, UR12, UR4, !UP0 ;  /* 0x000000040c297287 */ /* 0x000fd8000c000000 */
.L_x_8:
[----:B------:R-:W-:-:S08]  /*1030*/  NOP ;  /* 0x0000000000007918 */ /* 0x000fd00000000000 */
[----:B------:R-:W1:Y:S02]  /*1040*/  USETMAXREG.TRY_ALLOC.CTAPOOL UP0, 0xf0 ;  /* 0x000000f0000079c8 */ /* 0x000e640008000600 */
[----:B-1----:R-:W-:-:S13]  /*1050*/  PLOP3.LUT P0, PT, PT, PT, UP0, 0x80, 0x0 ;  /* 0x000000000000781c */ /* 0x002fda0003f0f008 */
[----:B------:R-:W-:Y:S05]  /*1060*/  @!P0 BRA `(.L_x_8) ;  /* 0xfffffffc00f08947 */ /* 0x000fea000383ffff */
[----:B------:R-:W-:Y:S01]  /*1070*/  ULDC.64 UR4, c[0x0][0x598] ;  /* 0x0001660000047ab9 */ /* 0x000fe20000000a00 */
[----:B------:R-:W-:Y:S01]  /*1080*/  ULDC.64 UR36, c[0x0][0x208] ;  /* 0x0000820000247ab9 */ /* 0x000fe20000000a00 */
[----:B------:R-:W-:-:S04]  /*1090*/  ISETP.NE.U32.AND P0, PT, RZ, UR4, PT ;  /* 0x00000004ff007c0c */ /* 0x000fc8000bf05070 */
[----:B------:R-:W-:-:S13]  /*10a0*/  ISETP.NE.AND.EX P0, PT, RZ, UR5, PT, P0 ;  /* 0x00000005ff007c0c */ /* 0x000fda000bf05300 */
[----:B------:R-:W-:Y:S05]  /*10b0*/  @!P0 BRA `(.L_x_11) ;  /* 0x00000000001c8947 */ /* 0x000fea0003800000 */
[----:B------:R-:W1:Y:S02]  /*10c0*/  LDC.64 R2, c[0x0][0x598] ;  /* 0x00016600ff027b82 */ /* 0x000e640000000a00 */
[----:B-1----:R-:W2:Y:S02]  /*10d0*/  LDG.E.64 R2, desc[UR36][R2.64] ;  /* 0x0000002402027981 */ /* 0x002ea4000c1e1b00 */
[----:B--2---:R-:W-:-:S04]  /*10e0*/  ISETP.NE.U32.AND P0, PT, R2, RZ, PT ;  /* 0x000000ff0200720c */ /* 0x004fc80003f05070 */
[----:B------:R-:W-:-:S13]  /*10f0*/  ISETP.NE.AND.EX P0, PT, R3, RZ, PT, P0 ;  /* 0x000000ff0300720c */ /* 0x000fda0003f05300 */
[----:B------:R-:W-:Y:S05]  /*1100*/  @!P0 BRA `(.L_x_11) ;  /* 0x0000000000088947 */ /* 0x000fea0003800000 */
[----:B------:R1:W5:Y:S01]  /*1110*/  LD.E R2, desc[UR36][R2.64] ;  /* 0x0000002402027980 */ /* 0x000362000c101900 */
[----:B------:R-:W-:Y:S05]  /*1120*/  BRA `(.L_x_12) ;  /* 0x0000000000247947 */ /* 0x000fea0003800000 */
.L_x_11:
[----:B------:R-:W-:Y:S02]  /*1130*/  ULDC.64 UR4, c[0x0][0x588] ;  /* 0x0001620000047ab9 */ /* 0x000fe40000000a00 */
[----:B------:R-:W-:-:S04]  /*1140*/  ISETP.NE.U32.AND P0, PT, RZ, UR4, PT ;  /* 0x00000004ff007c0c */ /* 0x000fc8000bf05070 */
[----:B------:R-:W-:-:S13]  /*1150*/  ISETP.NE.AND.EX P0, PT, RZ, UR5, PT, P0 ;  /* 0x00000005ff007c0c */ /* 0x000fda000bf05300 */
[----:B------:R-:W-:Y:S05]  /*1160*/  @!P0 BRA `(.L_x_13) ;  /* 0x00000000000c8947 */ /* 0x000fea0003800000 */
[----:B------:R-:W1:Y:S02]  /*1170*/  LDC.64 R2, c[0x0][0x588] ;  /* 0x00016200ff027b82 */ /* 0x000e640000000a00 */
[----:B-1----:R2:W5:Y:S01]  /*1180*/  LDG.E R2, desc[UR36][R2.64] ;  /* 0x0000002402027981 */ /* 0x002562000c1e1900 */
[----:B------:R-:W-:Y:S05]  /*1190*/  BRA `(.L_x_12) ;  /* 0x0000000000087947 */ /* 0x000fea0003800000 */
.L_x_13:
[----:B------:R-:W-:Y:S02]  /*11a0*/  ULDC UR4, c[0x0][0x580] ;  /* 0x0001600000047ab9 */ /* 0x000fe40000000800 */
[----:B------:R-:W-:-:S07]  /*11b0*/  MOV R2, UR4 ;  /* 0x0000000400027c02 */ /* 0x000fce0008000f00 */
.L_x_12:
[----:B------:R-:W-:Y:S02]  /*11c0*/  ULDC.64 UR4, c[0x0][0x5a0] ;  /* 0x0001680000047ab9 */ /* 0x000fe40000000a00 */
[----:B------:R-:W-:-:S04]  /*11d0*/  ISETP.NE.U32.AND P0, PT, RZ, UR4, PT ;  /* 0x00000004ff007c0c */ /* 0x000fc8000bf05070 */
[----:B------:R-:W-:-:S13]  /*11e0*/  ISETP.NE.AND.EX P0, PT, RZ, UR5, PT, P0 ;  /* 0x00000005ff007c0c */ /* 0x000fda000bf05300 */
[----:B------:R-:W-:Y:S05]  /*11f0*/  @!P0 BRA `(.L_x_14) ;  /* 0x00000000001c8947 */ /* 0x000fea0003800000 */
[----:B------:R-:W3:Y:S02]  /*1200*/  LDC.64 R4, c[0x0][0x5a0] ;  /* 0x00016800ff047b82 */ /* 0x000ee40000000a00 */
[----:B---3--:R-:W3:Y:S02]  /*1210*/  LDG.E.64 R4, desc[UR36][R4.64] ;  /* 0x0000002404047981 */ /* 0x008ee4000c1e1b00 */
[----:B---3--:R-:W-:-:S04]  /*1220*/  ISETP.NE.U32.AND P0, PT, R4, RZ, PT ;  /* 0x000000ff0400720c */ /* 0x008fc80003f05070 */
[----:B------:R-:W-:-:S13]  /*1230*/  ISETP.NE.AND.EX P0, PT, R5, RZ, PT, P0 ;  /* 0x000000ff0500720c */ /* 0x000fda0003f05300 */
[----:B------:R-:W-:Y:S05]  /*1240*/  @!P0 BRA `(.L_x_14) ;  /* 0x0000000000088947 */ /* 0x000fea0003800000 */
[----:B------:R3:W5:Y:S01]  /*1250*/  LD.E R16, desc[UR36][R4.64] ;  /* 0x0000002404107980 */ /* 0x000762000c101900 */
[----:B------:R-:W-:Y:S05]  /*1260*/  BRA `(.L_x_15) ;  /* 0x0000000000247947 */ /* 0x000fea0003800000 */
.L_x_14:
[----:B------:R-:W-:Y:S02]  /*1270*/  ULDC.64 UR4, c[0x0][0x590] ;  /* 0x0001640000047ab9 */ /* 0x000fe40000000a00 */
[----:B------:R-:W-:-:S04]  /*1280*/  ISETP.NE.U32.AND P0, PT, RZ, UR4, PT ;  /* 0x00000004ff007c0c */ /* 0x000fc8000bf05070 */
[----:B------:R-:W-:-:S13]  /*1290*/  ISETP.NE.AND.EX P0, PT, RZ, UR5, PT, P0 ;  /* 0x00000005ff007c0c */ /* 0x000fda000bf05300 */
[----:B------:R-:W-:Y:S05]  /*12a0*/  @!P0 BRA `(.L_x_16) ;  /* 0x00000000000c8947 */ /* 0x000fea0003800000 */
[----:B------:R-:W3:Y:S02]  /*12b0*/  LDC.64 R4, c[0x0][0x590] ;  /* 0x00016400ff047b82 */ /* 0x000ee40000000a00 */
[----:B---3--:R4:W5:Y:S01]  /*12c0*/  LDG.E R16, desc[UR36][R4.64] ;  /* 0x0000002404107981 */ /* 0x008962000c1e1900 */
[----:B------:R-:W-:Y:S05]  /*12d0*/  BRA `(.L_x_15) ;  /* 0x0000000000087947 */ /* 0x000fea0003800000 */
.L_x_16:
[----:B------:R-:W-:Y:S02]  /*12e0*/  ULDC UR4, c[0x0][0x584] ;  /* 0x0001610000047ab9 */ /* 0x000fe40000000800 */
[----:B------:R-:W-:-:S07]  /*12f0*/  IMAD.U32 R16, RZ, RZ, UR4 ;  /* 0x00000004ff107e24 */ /* 0x000fce000f8e00ff */
.L_x_15:
[----:B------:R-:W-:-:S13]  /*1300*/  LOP3.LUT P0, RZ, R0, 0xff, RZ, 0xc0, !PT ;  /* 0x000000ff00ff7812 */ /* 0x000fda000780c0ff */
[----:B------:R-:W-:Y:S05]  /*1310*/  @!P0 EXIT ;  /* 0x000000000000894d */ /* 0x000fea0003800000 */
[----:B------:R-:W-:Y:S01]  /*1320*/  ULDC UR4, c[0x0][0x28c] ;  /* 0x0000a30000047ab9 */ /* 0x000fe20000000800 */
[----:B------:R-:W-:Y:S01]  /*1330*/  UMOV UR38, URZ ;  /* 0x0000003f00267c82 */ /* 0x000fe20008000000 */
[----:B------:R-:W-:Y:S01]  /*1340*/  UIADD3 UR4, UR4, 0x3f, URZ ;  /* 0x0000003f04047890 */ /* 0x000fe2000fffe03f */
[----:B------:R-:W-:-:S03]  /*1350*/  UMOV UR39, URZ ;  /* 0x0000003f00277c82 */ /* 0x000fc60008000000 */
[----:B------:R-:W-:-:S04]  /*1360*/  USHF.R.S32.HI UR5, URZ, 0x1f, UR4 ;  /* 0x0000001f3f057899 */ /* 0x000fc80008011404 */
[----:B------:R-:W-:-:S04]  /*1370*/  ULEA.HI UR5, UR5, UR4, URZ, 0x6 ;  /* 0x0000000405057291 */ /* 0x000fc8000f8f303f */
[----:B------:R-:W-:-:S12]  /*1380*/  USHF.R.S32.HI UR44, URZ, 0x6, UR5 ;  /* 0x000000063f2c7899 */ /* 0x000fd80008011405 */
.L_x_546:
[----:B------:R-:W0:Y:S01]  /*1390*/  S2R R0, SR_TID.X ;  /* 0x0000000000007919 */ /* 0x000e220000002100 */
[----:B-1----:R-:W1:Y:S01]  /*13a0*/  S2UR UR7, SR_CgaCtaId ;  /* 0x00000000000779c3 */ /* 0x002e620000008800 */
[----:B------:R-:W-:Y:S02]  /*13b0*/  UMOV UR6, 0x400 ;  /* 0x0000040000067882 */ /* 0x000fe40000000000 */
[----:B-1----:R-:W-:Y:S01]  /*13c0*/  ULEA UR6, UR7, UR6, 0x18 ;  /* 0x0000000607067291 */ /* 0x002fe2000f8ec03f */
[----:B0-----:R-:W-:-:S04]  /*13d0*/  LOP3.LUT R0, R0, 0x80, RZ, 0xc0, !PT ;  /* 0x0000008000007812 */ /* 0x001fc800078ec0ff */
[----:B------:R-:W-:-:S06]  /*13e0*/  SHF.R.U32.HI R0, RZ, 0x7, R0 ;  /* 0x00000007ff007819 */ /* 0x000fcc0000011600 */
[----:B------:R-:W0:Y:S02]  /*13f0*/  SHFL.IDX PT, R0, R0, RZ, 0x1f ;  /* 0x00001fff00007589 */ /* 0x000e2400000e0000 */
[----:B0-----:R-:W-:-:S13]  /*1400*/  R2UR UR4, R0 ;  /* 0x00000000000472ca */ /* 0x001fda00000e0000 */
[----:B------:R-:W-:-:S04]  /*1410*/  ULEA.HI UR5, UR4, UR4, URZ, 0x1 ;  /* 0x0000000404057291 */ /* 0x000fc8000f8f083f */
[----:B------:R-:W-:-:S04]  /*1420*/  ULOP3.LUT UR5, UR5, 0x7fffe, URZ, 0xc0, !UPT ;  /* 0x0007fffe05057892 */ /* 0x000fc8000f8ec03f */
[----:B------:R-:W-:-:S03]  /*1430*/  UIADD3 UR5, UR4, -UR5, URZ ;  /* 0x8000000504057290 */ /* 0x000fc6000fffe03f */
[----:B------:R-:W-:Y:S01]  /*1440*/  ULDC UR4, c[0x0][0x28c] ;  /* 0x0000a30000047ab9 */ /* 0x000fe20000000800 */
[----:B------:R-:W-:Y:S01]  /*1450*/  ULEA UR5, UR5, UR6, 0xd ;  /* 0x0000000605057291 */ /* 0x000fe2000f8e683f */
[----:B------:R-:W-:-:S03]  /*1460*/  ISETP.LT.AND P0, PT, RZ, UR4, PT ;  /* 0x00000004ff007c0c */ /* 0x000fc6000bf01270 */
[----:B------:R-:W-:-:S04]  /*1470*/  UIADD3 UR5, UR5, 0x100, URZ ;  /* 0x0000010005057890 */ /* 0x000fc8000fffe03f */
[----:B------:R-:W-:-:S04]  /*1480*/  USHF.R.U32.HI UR5, URZ, 0x4, UR5 ;  /* 0x000000043f057899 */ /* 0x000fc80008011605 */
[----:B------:R-:W-:Y:S02]  /*1490*/  ULOP3.LUT UR46, UR5, 0x3fff, URZ, 0xc0, !UPT ;  /* 0x00003fff052e7892 */ /* 0x000fe4000f8ec03f */
[----:B---3--:R-:W-:Y:S10]  /*14a0*/  @P0 BRA `(.L_x_17) ;  /* 0x0000000000400947 */ /* 0x008ff40003800000 */
[----:B------:R-:W-:Y:S01]  /*14b0*/  MOV R0, 0x0 ;  /* 0x0000000000007802 */ /* 0x000fe20000000f00 */
[----:B------:R-:W-:Y:S01]  /*14c0*/  ULDC.64 UR4, c[0x4][0x68] ;  /* 0x01001a0000047ab9 */ /* 0x000fe20000000a00 */
[----:B------:R-:W-:Y:S01]  /*14d0*/  ULDC.64 UR6, c[0x4][0x8] ;  /* 0x0100020000067ab9 */ /* 0x000fe20000000a00 */
[----:B---34-:R-:W-:Y:S01]  /*14e0*/  IMAD.U32 R4, RZ, RZ, UR4 ;  /* 0x00000004ff047e24 */ /* 0x018fe2000f8e00ff */
[----:B------:R0:W1:Y:S01]  /*14f0*/  LDC.64 R14, c[0x4][R0] ;  /* 0x01000000000e7b82 */ /* 0x0000620000000a00 */
[----:B------:R-:W-:Y:S01]  /*1500*/  IMAD.U32 R5, RZ, RZ, UR5 ;  /* 0x00000005ff057e24 */ /* 0x000fe2000f8e00ff */
[----:B------:R-:W-:Y:S01]  /*1510*/  ULDC.64 UR4, c[0x4][0x70] ;  /* 0x01001c0000047ab9 */ /* 0x000fe20000000a00 */
[----:B------:R-:W-:Y:S01]  /*1520*/  IMAD.U32 R10, RZ, RZ, UR6 ;  /* 0x00000006ff0a7e24 */ /* 0x000fe2000f8e00ff */
[----:B------:R-:W-:Y:S01]  /*1530*/  MOV R7, UR5 ;  /* 0x0000000500077c02 */ /* 0x000fe20008000f00 */
[----:B------:R-:W-:Y:S01]  /*1540*/  IMAD.U32 R6, RZ, RZ, UR4 ;  /* 0x00000004ff067e24 */ /* 0x000fe2000f8e00ff */
[----:B------:R-:W-:Y:S01]  /*1550*/  MOV R13, RZ ;  /* 0x000000ff000d7202 */ /* 0x000fe20000000f00 */
[----:B------:R-:W-:-:S02]  /*1560*/  IMAD.U32 R11, RZ, RZ, UR7 ;  /* 0x00000007ff0b7e24 */ /* 0x000fc4000f8e00ff */
[----:B------:R-:W-:Y:S02]  /*1570*/  IMAD.MOV.U32 R8, RZ, RZ, 0x1e1 ;  /* 0x000001e1ff087424 */ /* 0x000fe400078e00ff */
[----:B0-----:R-:W-:-:S07]  /*1580*/  IMAD.MOV.U32 R12, RZ, RZ, 0x1 ;  /* 0x00000001ff0c7424 */ /* 0x001fce00078e00ff */
[----:B------:R-:W-:-:S07]  /*1590*/  LEPC R20, `(.L_x_17) ;  /* 0x000000001014794e */ /* 0x000fce0000000000 */
[----:B-12--5:R-:W-:Y:S05]  /*15a0*/  CALL.ABS.NOINC R14 ;  /* 0x000000000e007343 */ /* 0x026fea0003c00000 */
.L_x_17:
[----:B------:R-:W-:-:S06]  /*15b0*/  ULOP3.LUT UR4, UR40, 0x1, URZ, 0xfc, !UPT ;  /* 0x0000000128047892 */ /* 0x000fcc000f8efc3f */
[----:B------:R-:W-:-:S05]  /*15c0*/  IMAD.U32 R0, RZ, RZ, UR4 ;  /* 0x00000004ff007e24 */ /* 0x000fca000f8e00ff */
[----:B------:R-:W-:-:S13]  /*15d0*/  ISETP.NE.AND P0, PT, R0, 0x3, PT ;  /* 0x000000030000780c */ /* 0x000fda0003f05270 */
[----:B------:R-:W-:Y:S05]  /*15e0*/  @!P0 BRA `(.L_x_18) ;  /* 0x0000000000048947 */ /* 0x000fea0003800000 */
[----:B------:R-:W-:Y:S01]  /*15f0*/  BPT.TRAP 0x1 ;  /* 0x000000040000795c */ /* 0x000fe20000300000 */
.L_x_18:
[----:B------:R-:W0:Y:S01]  /*1600*/  S2UR UR5, SR_CgaCtaId ;  /* 0x00000000000579c3 */ /* 0x000e220000008800 */
[----:B------:R-:W-:Y:S01]  /*1610*/  UMOV UR4, 0x400 ;  /* 0x0000040000047882 */ /* 0x000fe20000000000 */
[----:B---34-:R-:W-:Y:S02]  /*1620*/  IMAD.U32 R5, RZ, RZ, UR39 ;  /* 0x00000027ff057e24 */ /* 0x018fe4000f8e00ff */
[----:B--2---:R-:W-:-:S05]  /*1630*/  IMAD.U32 R3, RZ, RZ, UR38 ;  /* 0x00000026ff037e24 */ /* 0x004fca000f8e00ff */
[----:B------:R-:W-:Y:S01]  /*1640*/  SHF.L.U32 R3, R3, 0x1f, RZ ;  /* 0x0000001f03037819 */ /* 0x000fe200000006ff */
[----:B0-----:R-:W-:-:S06]  /*1650*/  ULEA UR4, UR5, UR4, 0x18 ;  /* 0x0000000405047291 */ /* 0x001fcc000f8ec03f */
[----:B------:R-:W-:-:S05]  /*1660*/  IMAD.U32 R0, RZ, RZ, UR4 ;  /* 0x00000004ff007e24 */ /* 0x000fca000f8e00ff */
[----:B------:R-:W-:-:S04]  /*1670*/  LEA R4, R5, R0, 0x3 ;  /* 0x0000000005047211 */ /* 0x000fc800078e18ff */
[----:B------:R0:W1:Y:S01]  /*1680*/  SYNCS.PHASECHK.TRANS64.TRYWAIT P1, [R4+URZ], R3 ;  /* 0x00000003040075a7 */ /* 0x000062000802017f */
[----:B------:R-:W-:Y:S05]  /*1690*/  @!P0 BRA `(.L_x_19) ;  /* 0x0000000000048947 */ /* 0x000fea0003800000 */
[----:B------:R-:W-:Y:S01]  /*16a0*/  BPT.TRAP 0x1 ;  /* 0x000000040000795c */ /* 0x000fe20000300000 */
.L_x_19:
[----:B-1----:R-:W-:Y:S05]  /*16b0*/  @P1 BRA `(.L_x_20) ;  /* 0x0000000000081947 */ /* 0x002fea0003800000 */
[----:B------:R-:W1:Y:S02]  /*16c0*/  SYNCS.PHASECHK.TRANS64.TRYWAIT P1, [R4+URZ], R3 ;  /* 0x00000003040075a7 */ /* 0x000e64000802017f */
[----:B-1----:R-:W-:Y:S05]  /*16d0*/  @!P1 BRA `(.L_x_21) ;  /* 0x000001a000a49947 */ /* 0x002fea0003800000 */
.L_x_20:
[----:B------:R-:W-:-:S04]  /*16e0*/  UISETP.LT.AND UP0, UPT, UR44, 0x1, UPT ;  /* 0x000000012c00788c */ /* 0x000fc8000bf01270 */
[----:B------:R-:W-:-:S06]  /*16f0*/  USEL UR4, UR44, 0x1, UP0 ;  /* 0x000000012c047887 */ /* 0x000fcc0008000000 */
[----:B01----:R-:W-:Y:S01]  /*1700*/  IMAD.U32 R3, RZ, RZ, UR4 ;  /* 0x00000004ff037e24 */ /* 0x003fe2000f8e00ff */
[----:B------:R-:W-:Y:S05]  /*1710*/  WARPSYNC.ALL ;  /* 0x0000000000007948 */ /* 0x000fea0003800000 */
[----:B------:R-:W-:-:S04]  /*1720*/  IADD3 R3, -R3, UR44, RZ ;  /* 0x0000002c03037c10 */ /* 0x000fc8000fffe1ff */
[----:B------:R-:W-:Y:S02]  /*1730*/  ISETP.GE.AND P1, PT, R3, 0x1, PT ;  /* 0x000000010300780c */ /* 0x000fe40003f26270 */
[----:B------:R-:W-:Y:S01]  /*1740*/  R2UR UR4, R0 ;  /* 0x00000000000472ca */ /* 0x000fe200000e0000 */
[----:B------:R-:W-:Y:S01]  /*1750*/  WARPGROUP.ARRIVE ;  /* 0x00000000000079c5 */ /* 0x000fe20000000000 */
[----:B------:R-:W-:Y:S01]  /*1760*/  UMOV UR9, 0x40000040 ;  /* 0x4000004000097882 */ /* 0x000fe20000000000 */
[----:B------:R-:W-:Y:S01]  /*1770*/  UMOV UR11, 0x40000040 ;  /* 0x40000040000b7882 */ /* 0x000fe20000000000 */
[----:B------:R-:W-:Y:S04]  /*1780*/  STL [R1+0x2c8], R17 ;  /* 0x0002c81101007387 */ /* 0x000fe80000100800 */
[----:B-----5:R-:W-:Y:S04]  /*1790*/  STL [R1+0x2c4], R16 ;  /* 0x0002c41001007387 */ /* 0x020fe80000100800 */
[----:B------:R0:W-:Y:S01]  /*17a0*/  STL [R1+0x2c0], R3 ;  /* 0x0002c00301007387 */ /* 0x0001e20000100800 */
[----:B------:R-:W-:-:S03]  /*17b0*/  UIADD3 UR4, UR4, 0x18100, URZ ;  /* 0x0001810004047890 */ /* 0x000fc6000fffe03f */
[----:B------:R1:W-:Y:S01]  /*17c0*/  STL [R1+0x2bc], R2 ;  /* 0x0002bc0201007387 */ /* 0x0003e20000100800 */
[----:B------:R-:W-:-:S03]  /*17d0*/  USHF.R.U32.HI UR4, URZ, 0x4, UR4 ;  /* 0x000000043f047899 */ /* 0x000fc60008011604 */
[----:B------:R2:W-:Y:S01]  /*17e0*/  STL [R1+0x2cc], R0 ;  /* 0x0002cc0001007387 */ /* 0x0005e20000100800 */
[----:B------:R-:W-:Y:S02]  /*17f0*/  ULOP3.LUT UR5, UR4, 0x3fff, URZ, 0xc0, !UPT ;  /* 0x00003fff04057892 */ /* 0x000fe4000f8ec03f */
[----:B------:R-:W-:Y:S02]  /*1800*/  ULOP3.LUT UR4, UR46, 0x10000, URZ, 0xfc, !UPT ;  /* 0x000100002e047892 */ /* 0x000fe4000f8efc3f */
[----:B------:R-:W-:Y:S02]  /*1810*/  ULOP3.LUT UR5, UR5, 0x10000, URZ, 0xfc, !UPT ;  /* 0x0001000005057892 */ /* 0x000fe4000f8efc3f */
[----:B------:R-:W-:Y:S02]  /*1820*/  ULEA UR6, UR39, UR4, 0xb ;  /* 0x0000000427067291 */ /* 0x000fe4000f8e583f */
[----:B------:R-:W-:-:S05]  /*1830*/  ULEA UR7, UR39, UR5, 0xb ;  /* 0x0000000527077291 */ /* 0x000fca000f8e583f */
[----:B------:R-:W-:Y:S02]  /*1840*/  UMOV UR8, UR6 ;  /* 0x0000000600087c82 */ /* 0x000fe40008000000 */
[----:B------:R-:W-:Y:S02]  /*1850*/  UMOV UR10, UR7 ;  /* 0x00000007000a7c82 */ /* 0x000fe40008000000 */
[----:B------:R-:W-:Y:S01]  /*1860*/  HGMMA.64x256x16.F32.BF16 R24, gdesc[UR8], RZ, !UPT, gsb0 ;  /* 0x03e00000081879f0 */ /* 0x000fe2000c0018ff */
[----:B------:R-:W-:Y:S01]  /*1870*/  UIADD3 UR8, UR6, 0x400, URZ ;  /* 0x0000040006087890 */ /* 0x000fe2000fffe03f */
[----:B------:R-:W-:Y:S01]  /*1880*/  UMOV UR9, 0x40000040 ;  /* 0x4000004000097882 */ /* 0x000fe20000000000 */
[----:B------:R-:W-:Y:S02]  /*1890*/  WARPGROUP.DEPBAR.LE gsb0, 0x0 ;  /* 0x00008000000079c5 */ /* 0x000fe40000010000 */
[----:B------:R-:W-:Y:S01]  /*18a0*/  STL.64 [R1], R24 ;  /* 0x0000001801007387 */ /* 0x000fe20000100a00 */
[----:B------:R-:W-:Y:S01]  /*18b0*/  IMAD.MOV.U32 R235, RZ, RZ, R46 ;  /* 0x000000ffffeb7224 */ /* 0x000fe200078e002e */
[----:B------:R-:W-:Y:S01]  /*18c0*/  MOV R232, R49 ;  /* 0x0000003100e87202 */ /* 0x000fe20000000f00 */
[----:B------:R-:W-:Y:S01]  /*18d0*/  IMAD.MOV.U32 R234, RZ, RZ, R47 ;  /* 0x000000ffffea7224 */ /* 0x000fe200078e002f */
[----:B------:R-:W-:Y:S01]  /*18e0*/  STL.64 [R1+0x8], R26 ;  /* 0x0000081a01007387 */ /* 0x000fe20000100a00 */
        /* <DEDUP_REMOVED lines=55> */
[----:B0-----:R-:W-:Y:S01]  /*1c60*/  MOV R3, R149 ;  /* 0x0000009500037202 */ /* 0x001fe20000000f00 */
[----:B------:R-:W-:Y:S01]  /*1c70*/  IMAD.MOV.U32 R167, RZ, RZ, R83 ;  /* 0x000000ffffa77224 */ /* 0x000fe200078e0053 */
[----:B------:R0:W-:Y:S01]  /*1c80*/  STL.64 [R1+0x50], R44 ;  /* 0x0000502c01007387 */ /* 0x0001e20000100a00 */
[----:B------:R-:W-:-:S02]  /*1c90*/  IMAD.MOV.U32 R169, RZ, RZ, R85 ;  /* 0x000000ffffa97224 */ /* 0x000fc400078e0055 */
[----:B------:R-:W-:Y:S01]  /*1ca0*/  IMAD.MOV.U32 R170, RZ, RZ, R86 ;  /* 0x000000ffffaa7224 */ /* 0x000fe200078e0056 */
[----:B------:R-:W-:Y:S01]  /*1cb0*/  STL [R1+0x580], R152 ;  /* 0x0005809801007387 */ /* 0x000fe20000100800 */
[----:B------:R-:W-:Y:S02]  /*1cc0*/  IMAD.MOV.U32 R171, RZ, RZ, R87 ;  /* 0x000000ffffab7224 */ /* 0x000fe400078e0057 */
[----:B------:R-:W-:Y:S02]  /*1cd0*/  IMAD.MOV.U32 R172, RZ, RZ, R88 ;  /* 0x000000ffffac7224 */ /* 0x000fe400078e0058 */
[----:B------:R-:W-:Y:S02]  /*1ce0*/  IMAD.MOV.U32 R174, RZ, RZ, R90 ;  /* 0x000000ffffae7224 */ /* 0x000fe400078e005a */
[----:B------:R-:W-:Y:S02]  /*1cf0*/  IMAD.MOV.U32 R175, RZ, RZ, R91 ;  /* 0x000000ffffaf7224 */ /* 0x000fe400078e005b */
[----:B------:R-:W-:-:S02]  /*1d00*/  IMAD.MOV.U32 R176, RZ, RZ, R92 ;  /* 0x000000ffffb07224 */ /* 0x000fc400078e005c */
[----:B------:R-:W-:Y:S02]  /*1d10*/  IMAD.MOV.U32 R177, RZ, RZ, R93 ;  /* 0x000000ffffb17224 */ /* 0x000fe400078e005d */
        /* <DEDUP_REMOVED lines=44> */
[----:B-1----:R-:W-:Y:S02]  /*1fe0*/  IMAD.MOV.U32 R2, RZ, RZ, R150 ;  /* 0x000000ffff027224 */ /* 0x002fe400078e0096 */
[----:B--2---:R-:W-:Y:S02]  /*1ff0*/  IMAD.MOV.U32 R0, RZ, RZ, R151 ;  /* 0x000000ffff007224 */ /* 0x004fe400078e0097 */
[----:B0-----:R-:W-:-:S06]  /*2000*/  WARPGROUP.ARRIVE ;  /* 0x00000000000079c5 */ /* 0x001fcc0000000000 */
[----:B------:R-:W-:Y:S03]  /*2010*/  HGMMA.64x256x16.F32.BF16 R24, gdesc[UR8], RZ, !UPT, gsb0 ;  /* 0x03e00000081879f0 */ /* 0x000fe6000c0018ff */
[----:B------:R-:W-:Y:S02]  /*2020*/  WARPGROUP.DEPBAR.LE gsb0, 0x0 ;  /* 0x00008000000079c5 */ /* 0x000fe40000010000 */
[----:B------:R-:W-:Y:S04]  /*2030*/  STL.64 [R1+0x578], R150 ;  /* 0x0005789601007387 */ /* 0x000fe80000100a00 */
        /* <DEDUP_REMOVED lines=20> */
[----:B------:R0:W-:Y:S04]  /*2180*/  STL.64 [R1+0x4d0], R108 ;  /* 0x0004d06c01007387 */ /* 0x0001e80000100a00 */
[----:B0-----:R-:W2:Y:S04]  /*2190*/  LDL.LU R108, [R1] ;  /* 0x00000000016c7983 */ /* 0x001ea80000300800 */
[----:B------:R-:W2:Y:S04]  /*21a0*/  LDL.LU R109, [R1+0x4] ;  /* 0x00000400016d7983 */ /* 0x000ea80000300800 */
        /* <DEDUP_REMOVED lines=19> */
[----:B------:R-:W2:Y:S01]  /*22e0*/  LDL.LU R129, [R1+0x54] ;  /* 0x0000540001817983 */ /* 0x000ea20000300800 */
        /* <DEDUP_REMOVED lines=15> */
[----:B------:R-:W-:Y:S01]  /*23e0*/  UIADD3 UR8, UR6, 0x2, URZ ;  /* 0x0000000206087890 */ /* 0x000fe2000fffe03f */
[----:B------:R-:W-:Y:S01]  /*23f0*/  IMAD.MOV.U32 R140, RZ, RZ, R225 ;  /* 0x000000ffff8c7224 */ /* 0x000fe200078e00e1 */
[----:B------:R-:W-:Y:S01]  /*2400*/  UIADD3 UR10, UR7, 0x2, URZ ;  /* 0x00000002070a7890 */ /* 0x000fe2000fffe03f */
[----:B------:R-:W-:Y:S01]  /*2410*/  IMAD.MOV.U32 R141, RZ, RZ, R224 ;  /* 0x000000ffff8d7224 */ /* 0x000fe200078e00e0 */
[----:B------:R-:W-:Y:S01]  /*2420*/  UMOV UR9, 0x40000040 ;  /* 0x4000004000097882 */ /* 0x000fe20000000000 */
[----:B------:R-:W-:Y:S01]  /*2430*/  IMAD.MOV.U32 R143, RZ, RZ, R222 ;  /* 0x000000ffff8f7224 */ /* 0x000fe200078e00de */
[----:B------:R-:W-:Y:S01]  /*2440*/  MOV R222, R14 ;  /* 0x0000000e00de7202 */ /* 0x000fe20000000f00 */
[----:B------:R-:W-:Y:S01]  /*2450*/  IMAD.MOV.U32 R144, RZ, RZ, R221 ;  /* 0x000000ffff907224 */ /* 0x000fe200078e00dd */
[----:B------:R-:W-:Y:S01]  /*2460*/  UMOV UR11, 0x40000040 ;  /* 0x40000040000b7882 */ /* 0x000fe20000000000 */
[----:B------:R-:W-:-:S02]  /*2470*/  IMAD.MOV.U32 R145, RZ, RZ, R220 ;  /* 0x000000ffff917224 */ /* 0x000fc400078e00dc */
[----:B------:R-:W-:Y:S02]  /*2480*/  IMAD.MOV.U32 R146, RZ, RZ, R219 ;  /* 0x000000ffff927224 */ /* 0x000fe400078e00db */
[----:B------:R-:W-:Y:S01]  /*2490*/  IMAD.MOV.U32 R148, RZ, RZ, R217 ;  /* 0x000000ffff947224 */ /* 0x000fe200078e00d9 */
[----:B------:R-:W-:Y:S01]  /*24a0*/  MOV R217, R19 ;  /* 0x0000001300d97202 */ /* 0x000fe20000000f00 */
        /* <DEDUP_REMOVED lines=21> */
[----:B------:R-:W-:-:S06]  /*2600*/  IMAD.MOV.U32 R235, RZ, RZ, R0 ;  /* 0x000000ffffeb7224 */ /* 0x000fcc00078e0000 */
[----:B--2---:R-:W-:-:S06]  /*2610*/  WARPGROUP.ARRIVE ;  /* 0x00000000000079c5 */ /* 0x004fcc0000000000 */
[----:B------:R-:W-:Y:S03]  /*2620*/  HGMMA.64x256x16.F32.BF16 R108, gdesc[UR8], R108, gsb0 ;  /* 0x03e00000086c79f0 */ /* 0x000fe6000800186c */
[----:B------:R-:W-:Y:S02]  /*2630*/  WARPGROUP.DEPBAR.LE gsb0, 0x0 ;  /* 0x00008000000079c5 */ /* 0x000fe40000010000 */
[----:B------:R-:W-:Y:S04]  /*2640*/  STL.64 [R1], R108 ;  /* 0x0000006c01007387 */ /* 0x000fe80000100a00 */
        /* <DEDUP_REMOVED lines=63> */
[----:B0-----:R-:W2:Y:S04]  /*2a40*/  LDL.LU R152, [R1+0x580] ;  /* 0x0005800001987983 */ /* 0x001ea80000300800 */
[----:B------:R-:W3:Y:S04]  /*2a50*/  LDL.LU.64 R150, [R1+0x578] ;  /* 0x0005780001967983 */ /* 0x000ee80000300a00 */
        /* <DEDUP_REMOVED lines=20> */
[----:B------:R-:W3:Y:S01]  /*2ba0*/  LDL.LU.64 R108, [R1+0x4d0] ;  /* 0x0004d000016c7983 */ /* 0x000ee20000300a00 */
[----:B------:R-:W-:Y:S01]  /*2bb0*/  UIADD3 UR8, UR6, 0x402, URZ ;  /* 0x0000040206087890 */ /* 0x000fe2000fffe03f */
[----:B------:R-:W-:Y:S01]  /*2bc0*/  UMOV UR9, 0x40000040 ;  /* 0x4000004000097882 */ /* 0x000fe20000000000 */
[----:B---3--:R-:W-:-:S07]  /*2bd0*/  WARPGROUP.ARRIVE ;  /* 0x00000000000079c5 */ /* 0x008fce0000000000 */
[----:B------:R-:W-:Y:S03]  /*2be0*/  HGMMA.64x256x16.F32.BF16 R24, gdesc[UR8], R24, gsb0 ;  /* 0x03e00000081879f0 */ /* 0x000fe60008001818 */
        /* <DEDUP_REMOVED lines=65> */
[----:B0-----:R-:W3:Y:S04]  /*3000*/  LDL.LU.64 R24, [R1] ;  /* 0x0000000001187983 */ /* 0x001ee80000300a00 */
        /* <DEDUP_REMOVED lines=63> */
[----:B------:R-:W-:-:S02]  /*3400*/  UIADD3 UR8, UR6, 0x4, URZ ;  /* 0x0000000406087890 */ /* 0x000fc4000fffe03f */
[----:B------:R-:W-:Y:S01]  /*3410*/  UIADD3 UR10, UR7, 0x4, URZ ;  /* 0x00000004070a7890 */ /* 0x000fe2000fffe03f */
[----:B------:R-:W-:Y:S01]  /*3420*/  UMOV UR9, 0x40000040 ;  /* 0x4000004000097882 */ /* 0x000fe20000000000 */
[----:B------:R-:W-:Y:S01]  /*3430*/  UMOV UR11, 0x40000040 ;  /* 0x40000040000b7882 */ /* 0x000fe20000000000 */
[----:B---3--:R-:W-:-:S06]  /*3440*/  WARPGROUP.ARRIVE ;  /* 0x00000000000079c5 */ /* 0x008fcc0000000000 */
[----:B------:R-:W-:Y:S03]  /*3450*/  HGMMA.64x256x16.F32.BF16 R24, gdesc[UR8], R24, gsb0 ;  /* 0x03e00000081879f0 */ /* 0x000fe60008001818 */
        /* <DEDUP_REMOVED lines=41> */
[----:B------:R0:W-:Y:S01]  /*36f0*/  STL.64 [R1+0x50], R44 ;  /* 0x0000502c01007387 */ /* 0x0001e20000100a00 */
[----:B------:R-:W-:Y:S01]  /*3700*/  IMAD.MOV.U32 R210, RZ, RZ, R126 ;  /* 0x000000ffffd27224 */ /* 0x000fe200078e007e */
[----:B------:R-:W-:Y:S01]  /*3710*/  MOV R181, R97 ;  /* 0x0000006100b57202 */ /* 0x000fe20000000f00 */
[----:B------:R-:W-:Y:S01]  /*3720*/  IMAD.MOV.U32 R208, RZ, RZ, R124 ;  /* 0x000000ffffd07224 */ /* 0x000fe200078e007c */
[----:B------:R-:W3:Y:S01]  /*3730*/  LDL.LU.64 R150, [R1+0x4c8] ;  /* 0x0004c80001967983 */ /* 0x000ee20000300a00 */
        /* <DEDUP_REMOVED lines=40> */
[----:B------:R-:W-:-:S02]  /*39c0*/  IMAD.MOV.U32 R182, RZ, RZ, R98 ;  /* 0x000000ffffb67224 */ /* 0x000fc400078e0062 */
[----:B------:R-:W-:Y:S01]  /*39d0*/  IMAD.MOV.U32 R183, RZ, RZ, R99 ;  /* 0x000000ffffb77224 */ /* 0x000fe200078e0063 */
[----:B------:R-:W3:Y:S01]  /*39e0*/  LDL.LU.64 R128, [R1+0x470] ;  /* 0x0004700001807983 */ /* 0x000ee20000300a00 */
[----:B------:R-:W-:Y:S02]  /*39f0*/  IMAD.MOV.U32 R180, RZ, RZ, R96 ;  /* 0x000000ffffb47224 */ /* 0x000fe400078e0060 */
[----:B------:R-:W-:Y:S01]  /*3a00*/  IMAD.MOV.U32 R178, RZ, RZ, R94 ;  /* 0x000000ffffb27224 */ /* 0x000fe200078e005e */
[----:B------:R-:W3:Y:S01]  /*3a10*/  LDL.LU.64 R126, [R1+0x468] ;  /* 0x00046800017e7983 */ /* 0x000ee20000300a00 */
[----:B------:R-:W-:Y:S02]  /*3a20*/  IMAD.MOV.U32 R179, RZ, RZ, R95 ;  /* 0x000000ffffb37224 */ /* 0x000fe400078e005f */
        /* <DEDUP_REMOVED lines=56> */
[----:B------:R-:W-:-:S03]  /*3db0*/  IMAD.MOV.U32 R0, RZ, RZ, R46 ;  /* 0x000000ffff007224 */ /* 0x000fc600078e002e */
        /* <DEDUP_REMOVED lines=21> */
[----:B0-----:R-:W3:Y:S04]  /*3f10*/  LDL.LU.64 R44, [R1+0x320] ;  /* 0x00032000012c7983 */ /* 0x001ee80000300a00 */
        /* <DEDUP_REMOVED lines=11> */
[----:B------:R-:W-:-:S02]  /*3fd0*/  UMOV UR9, 0x40000040 ;  /* 0x4000004000097882 */ /* 0x000fc40000000000 */
[----:B--2---:R-:W-:Y:S01]  /*3fe0*/  STL [R1+0x2b8], R152 ;  /* 0x0002b89801007387 */ /* 0x004fe20000100800 */
[----:B---3--:R-:W-:-:S06]  /*3ff0*/  WARPGROUP.ARRIVE ;  /* 0x00000000000079c5 */ /* 0x008fcc0000000000 */
        /* <DEDUP_REMOVED lines=63> */
[----:B------:R-:W-:-:S02]  /*43f0*/  IMAD.MOV.U32 R146, RZ, RZ, R224 ;  /* 0x000000ffff927224 */ /* 0x000fc400078e00e0 */
[----:B------:R-:W-:Y:S01]  /*4400*/  IMAD.MOV.U32 R152, RZ, RZ, R218 ;  /* 0x000000ffff987224 */ /* 0x000fe200078e00da */
[----:B------:R-:W-:Y:S01]  /*4410*/  UIADD3 UR8, UR6, 0x6, URZ ;  /* 0x0000000606087890 */ /* 0x000fe2000fffe03f */
[----:B------:R-:W-:Y:S01]  /*4420*/  IMAD.MOV.U32 R147, RZ, RZ, R223 ;  /* 0x000000ffff937224 */ /* 0x000fe200078e00df */
[----:B------:R-:W-:Y:S01]  /*4430*/  UIADD3 UR10, UR7, 0x6, URZ ;  /* 0x00000006070a7890 */ /* 0x000fe2000fffe03f */
[----:B------:R-:W-:Y:S01]  /*4440*/  IMAD.MOV.U32 R148, RZ, RZ, R222 ;  /* 0x000000ffff947224 */ /* 0x000fe200078e00de */
[----:B------:R-:W-:Y:S01]  /*4450*/  UMOV UR9, 0x40000040 ;  /* 0x4000004000097882 */ /* 0x000fe20000000000 */
[----:B------:R-:W-:Y:S01]  /*4460*/  IMAD.MOV.U32 R149, RZ, RZ, R221 ;  /* 0x000000ffff957224 */ /* 0x000fe200078e00dd */
[----:B------:R-:W-:Y:S01]  /*4470*/  UMOV UR11, 0x40000040 ;  /* 0x40000040000b7882 */ /* 0x000fe20000000000 */
[----:B------:R-:W-:Y:S01]  /*4480*/  IMAD.MOV.U32 R151, RZ, RZ, R219 ;  /* 0x000000ffff977224 */ /* 0x000fe200078e00db */
[----:B------:R0:W5:Y:S01]  /*4490*/  LDL.LU R0, [R1+0x2cc] ;  /* 0x0002cc0001007983 */ /* 0x0001620000300800 */
[----:B------:R-:W-:-:S02]  /*44a0*/  IMAD.MOV.U32 R131, RZ, RZ, R17 ;  /* 0x000000ffff837224 */ /* 0x000fc400078e0011 */
[----:B------:R-:W-:Y:S01]  /*44b0*/  IMAD.MOV.U32 R132, RZ, RZ, R16 ;  /* 0x000000ffff847224 */ /* 0x000fe200078e0010 */
[----:B------:R0:W5:Y:S01]  /*44c0*/  LDL.LU R17, [R1+0x2c8] ;  /* 0x0002c80001117983 */ /* 0x0001620000300800 */
[----:B------:R-:W-:Y:S02]  /*44d0*/  IMAD.MOV.U32 R133, RZ, RZ, R3 ;  /* 0x000000ffff857224 */ /* 0x000fe400078e0003 */
[----:B------:R-:W-:Y:S01]  /*44e0*/  IMAD.MOV.U32 R134, RZ, RZ, R2 ;  /* 0x000000ffff867224 */ /* 0x000fe200078e0002 */
[----:B------:R0:W5:Y:S01]  /*44f0*/  LDL.LU R16, [R1+0x2c4] ;  /* 0x0002c40001107983 */ /* 0x0001620000300800 */
[----:B------:R-:W-:Y:S02]  /*4500*/  IMAD.MOV.U32 R218, RZ, RZ, R23 ;  /* 0x000000ffffda7224 */ /* 0x000fe400078e0017 */
[----:B------:R-:W-:Y:S01]  /*4510*/  IMAD.MOV.U32 R219, RZ, RZ, R22 ;  /* 0x000000ffffdb7224 */ /* 0x000fe200078e0016 */
[----:B------:R0:W5:Y:S01]  /*4520*/  LDL.LU R3, [R1+0x2c0] ;  /* 0x0002c00001037983 */ /* 0x0001620000300800 */
[----:B------:R-:W-:-:S02]  /*4530*/  IMAD.MOV.U32 R221, RZ, RZ, R20 ;  /* 0x000000ffffdd7224 */ /* 0x000fc400078e0014 */
[----:B------:R-:W-:Y:S01]  /*4540*/  IMAD.MOV.U32 R222, RZ, RZ, R19 ;  /* 0x000000ffffde7224 */ /* 0x000fe200078e0013 */
[----:B------:R0:W5:Y:S01]  /*4550*/  LDL.LU R2, [R1+0x2bc] ;  /* 0x0002bc0001027983 */ /* 0x0001620000300800 */
        /* <DEDUP_REMOVED lines=77> */
[----:B-1----:R0:W5:Y:S04]  /*4a30*/  LDL.LU R152, [R1+0x2b8] ;  /* 0x0002b80001987983 */ /* 0x0021680000300800 */
[----:B------:R-:W2:Y:S04]  /*4a40*/  LDL.LU.64 R150, [R1+0x2b0] ;  /* 0x0002b00001967983 */ /* 0x000ea80000300a00 */
        /* <DEDUP_REMOVED lines=20> */
[----:B------:R-:W2:Y:S01]  /*4b90*/  LDL.LU.64 R108, [R1+0x208] ;  /* 0x00020800016c7983 */ /* 0x000ea20000300a00 */
[----:B------:R-:W-:Y:S01]  /*4ba0*/  UIADD3 UR8, UR6, 0x406, URZ ;  /* 0x0000040606087890 */ /* 0x000fe2000fffe03f */
[----:B------:R-:W-:Y:S01]  /*4bb0*/  UMOV UR9, 0x40000040 ;  /* 0x4000004000097882 */ /* 0x000fe20000000000 */
[----:B--2---:R-:W-:-:S07]  /*4bc0*/  WARPGROUP.ARRIVE ;  /* 0x00000000000079c5 */ /* 0x004fce0000000000 */
[----:B------:R-:W-:Y:S03]  /*4bd0*/  HGMMA.64x256x16.F32.BF16 R24, gdesc[UR8], R24, gsb0 ;  /* 0x03e00000081879f0 */ /* 0x000fe60008001818 */
[----:B------:R-:W-:Y:S02]  /*4be0*/  WARPGROUP.DEPBAR.LE gsb0, 0x0 ;  /* 0x00008000000079c5 */ /* 0x000fe40000010000 */
[----:B0-----:R-:W-:Y:S05]  /*4bf0*/  @!P1 BRA `(.L_x_22) ;  /* 0x0000004000d09947 */ /* 0x001fea0003800000 */
[----:B------:R-:W-:Y:S01]  /*4c00*/  UIADD3 UR7, UR39, 0x1, URZ ;  /* 0x0000000127077890 */ /* 0x000fe2000fffe03f */
[----:B-----5:R-:W-:Y:S01]  /*4c10*/  R2UR UR6, R3 ;  /* 0x00000000030672ca */ /* 0x020fe200000e0000 */
[----:B------:R-:W-:Y:S02]  /*4c20*/  UMOV UR12, UR39 ;  /* 0x00000027000c7c82 */ /* 0x000fe40008000000 */
[----:B------:R-:W-:-:S04]  /*4c30*/  UISETP.NE.AND UP0, UPT, UR7, 0x3, UPT ;  /* 0x000000030700788c */ /* 0x000fc8000bf05270 */
[----:B------:R-:W-:Y:S02]  /*4c40*/  USEL UR8, URZ, 0x1, UP0 ;  /* 0x000000013f087887 */ /* 0x000fe40008000000 */
[----:B------:R-:W-:Y:S02]  /*4c50*/  USEL UR7, UR7, URZ, UP0 ;  /* 0x0000003f07077287 */ /* 0x000fe40008000000 */
[----:B------:R-:W-:-:S06]  /*4c60*/  ULOP3.LUT UR8, UR38, UR8, URZ, 0x3c, !UPT ;  /* 0x0000000826087292 */ /* 0x000fcc000f8e3c3f */
[----:B------:R-:W-:-:S07]  /*4c70*/  IMAD.U32 R3, RZ, RZ, UR8 ;  /* 0x00000008ff037e24 */ /* 0x000fce000f8e00ff */
.L_x_29:
[----:B------:R-:W-:Y:S05]  /*4c80*/  @!P0 BRA `(.L_x_23) ;  /* 0x0000000000048947 */ /* 0x000fea0003800000 */
[----:B------:R-:W-:Y:S01]  /*4c90*/  BPT.TRAP 0x1 ;  /* 0x000000040000795c */ /* 0x000fe20000300000 */
.L_x_23:
[----:B------:R-:W0:Y:S01]  /*4ca0*/  S2UR UR9, SR_CgaCtaId ;  /* 0x00000000000979c3 */ /* 0x000e220000008800 */
[----:B------:R-:W-:Y:S01]  /*4cb0*/  UMOV UR8, 0x400 ;  /* 0x0000040000087882 */ /* 0x000fe20000000000 */
[----:B------:R-:W-:Y:S01]  /*4cc0*/  IMAD.U32 R4, RZ, RZ, UR7 ;  /* 0x00000007ff047e24 */ /* 0x000fe2000f8e00ff */
[----:B------:R-:W-:Y:S01]  /*4cd0*/  SHF.L.U32 R5, R3, 0x1f, RZ ;  /* 0x0000001f03057819 */ /* 0x000fe200000006ff */
[----:B0-----:R-:W-:-:S06]  /*4ce0*/  ULEA UR8, UR9, UR8, 0x18 ;  /* 0x0000000809087291 */ /* 0x001fcc000f8ec03f */
[----:B------:R-:W-:-:S04]  /*4cf0*/  IMAD.U32 R0, RZ, RZ, UR8 ;  /* 0x00000008ff007e24 */ /* 0x000fc8000f8e00ff */
[----:B------:R-:W-:-:S04]  /*4d00*/  IMAD R4, R4, 0x8, R0 ;  /* 0x0000000804047824 */ /* 0x000fc800078e0200 */
[----:B------:R0:W1:Y:S01]  /*4d10*/  SYNCS.PHASECHK.TRANS64.TRYWAIT P1, [R4+URZ], R5 ;  /* 0x00000005040075a7 */ /* 0x000062000802017f */
[----:B------:R-:W-:Y:S05]  /*4d20*/  @!P0 BRA `(.L_x_24) ;  /* 0x0000000000048947 */ /* 0x000fea0003800000 */
[----:B------:R-:W-:Y:S01]  /*4d30*/  BPT.TRAP 0x1 ;  /* 0x000000040000795c */ /* 0x000fe20000300000 */
.L_x_24:
[----:B-1----:R-:W-:Y:S05]  /*4d40*/  @P1 BRA `(.L_x_25) ;  /* 0x0000000000081947 */ /* 0x002fea0003800000 */
[----:B------:R-:W1:Y:S02]  /*4d50*/  SYNCS.PHASECHK.TRANS64.TRYWAIT P1, [R4+URZ], R5 ;  /* 0x00000005040075a7 */ /* 0x000e64000802017f */
[----:B-1----:R-:W-:Y:S05]  /*4d60*/  @!P1 BRA `(.L_x_26) ;  /* 0x0000016c00149947 */ /* 0x002fea0003800000 */
.L_x_25:
        /* <DEDUP_REMOVED lines=64> */
[----:B--2---:R-:W2:Y:S04]  /*5170*/  LDL.LU.64 R24, [R1] ;  /* 0x0000000001187983 */ /* 0x004ea80000300a00 */
        /* <DEDUP_REMOVED lines=63> */
[----:B------:R-:W-:-:S02]  /*5570*/  ULEA UR13, UR7, UR4, 0xb ;  /* 0x00000004070d7291 */ /* 0x000fc4000f8e583f */
[----:B------:R-:W-:Y:S01]  /*5580*/  ULEA UR14, UR7, UR5, 0xb ;  /* 0x00000005070e7291 */ /* 0x000fe2000f8e583f */
[----:B------:R-:W-:Y:S01]  /*5590*/  STL [R1+0x2cc], R17 ;  /* 0x0002cc1101007387 */ /* 0x000fe20000100800 */
[----:B------:R-:W-:Y:S01]  /*55a0*/  UMOV UR9, 0x40000040 ;  /* 0x4000004000097882 */ /* 0x000fe20000000000 */
[----:B------:R-:W-:Y:S02]  /*55b0*/  UMOV UR11, 0x40000040 ;  /* 0x40000040000b7882 */ /* 0x000fe40000000000 */
[----:B------:R-:W-:Y:S01]  /*55c0*/  UMOV UR8, UR13 ;  /* 0x0000000d00087c82 */ /* 0x000fe20008000000 */
[----:B------:R-:W-:Y:S01]  /*55d0*/  STL [R1+0x2c8], R16 ;  /* 0x0002c81001007387 */ /* 0x000fe20000100800 */
[----:B------:R-:W-:-:S03]  /*55e0*/  UMOV UR10, UR14 ;  /* 0x0000000e000a7c82 */ /* 0x000fc60008000000 */
[----:B------:R-:W-:Y:S04]  /*55f0*/  STL [R1+0x2c4], R3 ;  /* 0x0002c40301007387 */ /* 0x000fe80000100800 */
[----:B------:R3:W-:Y:S04]  /*5600*/  STL [R1+0x2c0], R2 ;  /* 0x0002c00201007387 */ /* 0x0007e80000100800 */
[----:B------:R4:W-:Y:S01]  /*5610*/  STL [R1+0x2bc], R0 ;  /* 0x0002bc0001007387 */ /* 0x0009e20000100800 */
[----:B--2---:R-:W-:-:S06]  /*5620*/  WARPGROUP.ARRIVE ;  /* 0x00000000000079c5 */ /* 0x004fcc0000000000 */
[----:B------:R-:W-:Y:S03]  /*5630*/  HGMMA.64x256x16.F32.BF16 R24, gdesc[UR8], R24, gsb0 ;  /* 0x03e00000081879f0 */ /* 0x000fe60008001818 */
[----:B------:R-:W-:Y:S02]  /*5640*/  WARPGROUP.DEPBAR.LE gsb0, 0x0 ;  /* 0x00008000000079c5 */ /* 0x000fe40000010000 */
[----:B------:R-:W-:Y:S01]  /*5650*/  STL.64 [R1], R24 ;  /* 0x0000001801007387 */ /* 0x000fe20000100a00 */
[----:B---3--:R-:W-:Y:S01]  /*5660*/  IMAD.MOV.U32 R2, RZ, RZ, R150 ;  /* 0x000000ffff027224 */ /* 0x008fe200078e0096 */
[----:B----4-:R-:W-:Y:S01]  /*5670*/  MOV R0, R151 ;  /* 0x0000009700007202 */ /* 0x010fe20000000f00 */
[----:B01----:R-:W-:Y:S01]  /*5680*/  IMAD.MOV.U32 R4, RZ, RZ, R148 ;  /* 0x000000ffff047224 */ /* 0x003fe200078e0094 */
        /* <DEDUP_REMOVED lines=40> */
[----:B------:R-:W2:Y:S01]  /*5910*/  LDL.LU.64 R150, [R1+0x780] ;  /* 0x0007800001967983 */ /* 0x000ea20000300a00 */
        /* <DEDUP_REMOVED lines=44> */
[----:B------:R-:W-:-:S02]  /*5be0*/  IMAD.MOV.U32 R178, RZ, RZ, R94 ;  /* 0x000000ffffb27224 */ /* 0x000fc400078e005e */
[----:B------:R-:W-:Y:S01]  /*5bf0*/  IMAD.MOV.U32 R179, RZ, RZ, R95 ;  /* 0x000000ffffb37224 */ /* 0x000fe200078e005f */
[----:B------:R-:W2:Y:S01]  /*5c00*/  LDL.LU.64 R126, [R1+0x720] ;  /* 0x00072000017e7983 */ /* 0x000ea20000300a00 */
[----:B------:R-:W-:Y:S02]  /*5c10*/  IMAD.MOV.U32 R176, RZ, RZ, R92 ;  /* 0x000000ffffb07224 */ /* 0x000fe400078e005c */
[----:B------:R-:W-:Y:S01]  /*5c20*/  IMAD.MOV.U32 R177, RZ, RZ, R93 ;  /* 0x000000ffffb17224 */ /* 0x000fe200078e005d */
[----:B------:R-:W2:Y:S01]  /*5c30*/  LDL.LU.64 R124, [R1+0x718] ;  /* 0x00071800017c7983 */ /* 0x000ea20000300a00 */
[----:B------:R-:W-:Y:S02]  /*5c40*/  IMAD.MOV.U32 R174, RZ, RZ, R90 ;  /* 0x000000ffffae7224 */ /* 0x000fe400078e005a */
        /* <DEDUP_REMOVED lines=74> */
[----:B0-----:R-:W2:Y:S04]  /*60f0*/  LDL.LU.64 R44, [R1+0x5d8] ;  /* 0x0005d800012c7983 */ /* 0x001ea80000300a00 */
        /* <DEDUP_REMOVED lines=11> */
[----:B------:R-:W-:-:S02]  /*61b0*/  UMOV UR9, 0x40000040 ;  /* 0x4000004000097882 */ /* 0x000fc40000000000 */
[----:B------:R-:W-:Y:S01]  /*61c0*/  STL [R1+0x580], R152 ;  /* 0x0005809801007387 */ /* 0x000fe20000100800 */
[----:B--2---:R-:W-:-:S06]  /*61d0*/  WARPGROUP.ARRIVE ;  /* 0x00000000000079c5 */ /* 0x004fcc0000000000 */
        /* <DEDUP_REMOVED lines=59> */
[----:B------:R-:W-:Y:S02]  /*6590*/  IMAD.MOV.U32 R138, RZ, RZ, R227 ;  /* 0x000000ffff8a7224 */ /* 0x000fe400078e00e3 */
[----:B------:R-:W-:Y:S02]  /*65a0*/  IMAD.MOV.U32 R140, RZ, RZ, R225 ;  /* 0x000000ffff8c7224 */ /* 0x000fe400078e00e1 */
[----:B------:R-:W-:Y:S01]  /*65b0*/  IMAD.MOV.U32 R141, RZ, RZ, R224 ;  /* 0x000000ffff8d7224 */ /* 0x000fe200078e00e0 */
[----:B------:R-:W-:Y:S01]  /*65c0*/  MOV R224, R12 ;  /* 0x0000000c00e07202 */ /* 0x000fe20000000f00 */
[----:B------:R-:W-:Y:S02]  /*65d0*/  IMAD.MOV.U32 R142, RZ, RZ, R223 ;  /* 0x000000ffff8e7224 */ /* 0x000fe400078e00df */
[----:B------:R-:W-:Y:S02]  /*65e0*/  IMAD.MOV.U32 R143, RZ, RZ, R222 ;  /* 0x000000ffff8f7224 */ /* 0x000fe400078e00de */
[----:B------:R-:W-:-:S02]  /*65f0*/  IMAD.MOV.U32 R145, RZ, RZ, R220 ;  /* 0x000000ffff917224 */ /* 0x000fc400078e00dc */
[----:B------:R-:W-:Y:S01]  /*6600*/  IMAD.MOV.U32 R146, RZ, RZ, R219 ;  /* 0x000000ffff927224 */ /* 0x000fe200078e00db */
[----:B------:R-:W-:Y:S01]  /*6610*/  MOV R219, R17 ;  /* 0x0000001100db7202 */ /* 0x000fe20000000f00 */
[----:B------:R-:W-:Y:S02]  /*6620*/  IMAD.MOV.U32 R147, RZ, RZ, R218 ;  /* 0x000000ffff937224 */ /* 0x000fe400078e00da */
[----:B------:R-:W-:Y:S02]  /*6630*/  IMAD.MOV.U32 R148, RZ, RZ, R217 ;  /* 0x000000ffff947224 */ /* 0x000fe400078e00d9 */
[----:B------:R-:W-:Y:S02]  /*6640*/  IMAD.MOV.U32 R150, RZ, RZ, R215 ;  /* 0x000000ffff967224 */ /* 0x000fe400078e00d7 */
[----:B------:R-:W-:Y:S01]  /*6650*/  IMAD.MOV.U32 R151, RZ, RZ, R214 ;  /* 0x000000ffff977224 */ /* 0x000fe200078e00d6 */
[----:B------:R-:W-:Y:S01]  /*6660*/  MOV R214, R22 ;  /* 0x0000001600d67202 */ /* 0x000fe20000000f00 */
        /* <DEDUP_REMOVED lines=18> */
[----:B------:R-:W-:Y:S01]  /*6790*/  IMAD.MOV.U32 R235, RZ, RZ, R0 ;  /* 0x000000ffffeb7224 */ /* 0x000fe200078e0000 */
[----:B------:R-:W-:-:S02]  /*67a0*/  UIADD3 UR8, UR13, 0x2, URZ ;  /* 0x000000020d087890 */ /* 0x000fc4000fffe03f */
[----:B------:R-:W-:Y:S01]  /*67b0*/  UIADD3 UR10, UR14, 0x2, URZ ;  /* 0x000000020e0a7890 */ /* 0x000fe2000fffe03f */
[----:B------:R-:W-:Y:S01]  /*67c0*/  UMOV UR9, 0x40000040 ;  /* 0x4000004000097882 */ /* 0x000fe20000000000 */
[----:B------:R-:W-:Y:S01]  /*67d0*/  UMOV UR11, 0x40000040 ;  /* 0x40000040000b7882 */ /* 0x000fe20000000000 */
        /* <DEDUP_REMOVED lines=236> */
[----:B------:R-:W-:Y:S01]  /*76a0*/  STL.64 [R1+0x30], R36 ;  /* 0x0000302401007387 */ /* 0x000fe20000100a00 */
[----:B------:R-:W-:-:S03]  /*76b0*/  IMAD.MOV.U32 R5, RZ, RZ, R150 ;  /* 0x000000ffff057224 */ /* 0x000fc600078e0096 */
[----:B------:R-:W-:Y:S01]  /*76c0*/  STL.64 [R1+0x38], R38 ;  /* 0x0000382601007387 */ /* 0x000fe20000100a00 */
[----:B------:R-:W-:-:S03]  /*76d0*/  MOV R4, R151 ;  /* 0x0000009700047202 */ /* 0x000fc60000000f00 */
[----:B------:R-:W-:Y:S01]  /*76e0*/  STL.64 [R1+0x40], R40 ;  /* 0x0000402801007387 */ /* 0x000fe20000100a00 */
[----:B------:R-:W-:-:S03]  /*76f0*/  IMAD.MOV.U32 R7, RZ, RZ, R148 ;  /* 0x000000ffff077224 */ /* 0x000fc600078e0094 */
[----:B------:R-:W-:Y:S01]  /*7700*/  STL.64 [R1+0x48], R42 ;  /* 0x0000482a01007387 */ /* 0x000fe20000100a00 */
[----:B------:R-:W-:Y:S01]  /*7710*/  IMAD.MOV.U32 R6, RZ, RZ, R149 ;  /* 0x000000ffff067224 */ /* 0x000fe200078e0095 */
[----:B------:R-:W-:Y:S02]  /*7720*/  MOV R8, R147 ;  /* 0x0000009300087202 */ /* 0x000fe40000000f00 */
[----:B------:R0:W-:Y:S01]  /*7730*/  STL.64 [R1+0x50], R44 ;  /* 0x0000502c01007387 */ /* 0x0001e20000100a00 */
[----:B------:R-:W-:-:S03]  /*7740*/  IMAD.MOV.U32 R9, RZ, RZ, R146 ;  /* 0x000000ffff097224 */ /* 0x000fc600078e0092 */
[----:B------:R-:W3:Y:S01]  /*7750*/  LDL.LU.64 R150, [R1+0x4c8] ;  /* 0x0004c80001967983 */ /* 0x000ee20000300a00 */
[----:B------:R-:W-:Y:S01]  /*7760*/  IMAD.MOV.U32 R11, RZ, RZ, R144 ;  /* 0x000000ffff0b7224 */ /* 0x000fe200078e0090 */
[----:B------:R-:W-:Y:S01]  /*7770*/  MOV R12, R143 ;  /* 0x0000008f000c7202 */ /* 0x000fe20000000f00 */
[----:B------:R-:W-:Y:S01]  /*7780*/  IMAD.MOV.U32 R10, RZ, RZ, R145 ;  /* 0x000000ffff0a7224 */ /* 0x000fe200078e0091 */
[----:B------:R-:W3:Y:S01]  /*7790*/  LDL.LU.64 R148, [R1+0x4c0] ;  /* 0x0004c00001947983 */ /* 0x000ee20000300a00 */
        /* <DEDUP_REMOVED lines=74> */
[----:B------:R-:W-:Y:S02]  /*7c40*/  IMAD.MOV.U32 R176, RZ, RZ, R92 ;  /* 0x000000ffffb07224 */ /* 0x000fe400078e005c */
[----:B------:R-:W-:Y:S01]  /*7c50*/  IMAD.MOV.U32 R177, RZ, RZ, R93 ;  /* 0x000000ffffb17224 */ /* 0x000fe200078e005d */
        /* <DEDUP_REMOVED lines=151> */
[----:B------:R-:W-:Y:S01]  /*85d0*/  IMAD.MOV.U32 R148, RZ, RZ, R222 ;  /* 0x000000ffff947224 */ /* 0x000fe200078e00de */
[----:B------:R-:W-:Y:S01]  /*85e0*/  MOV R222, R19 ;  /* 0x0000001300de7202 */ /* 0x000fe20000000f00 */
[----:B------:R-:W-:Y:S02]  /*85f0*/  IMAD.MOV.U32 R150, RZ, RZ, R220 ;  /* 0x000000ffff967224 */ /* 0x000fe400078e00dc */
[----:B------:R-:W-:Y:S02]  /*8600*/  IMAD.MOV.U32 R151, RZ, RZ, R219 ;  /* 0x000000ffff977224 */ /* 0x000fe400078e00db */
        /* <DEDUP_REMOVED lines=124> */
[----:B------:R-:W-:Y:S01]  /*8dd0*/  BPT.TRAP 0x1 ;  /* 0x000000040000795c */ /* 0x000fe20000300000 */
.L_x_27:
[----:B-----5:R-:W-:Y:S01]  /*8de0*/  ISETP.NE.AND P1, PT, R17, RZ, PT ;  /* 0x000000ff1100720c */ /* 0x020fe20003f25270 */
[----:B------:R-:W-:Y:S01]  /*8df0*/  IMAD.U32 R4, RZ, RZ, UR12 ;  /* 0x0000000cff047e24 */ /* 0x000fe2000f8e00ff */
[----:B------:R-:W-:-:S11]  /*8e00*/  UISETP.GT.U32.AND UP0, UPT, UR40, 0x1, UPT ;  /* 0x000000012800788c */ /* 0x000fd6000bf04070 */
[----:B------:R-:W-:-:S05]  /*8e10*/  @P1 IMAD R4, R4, 0x8, R0 ;  /* 0x0000000804041824 */ /* 0x000fca00078e0200 */
[----:B------:R-:W-:-:S04]  /*8e20*/  @P1 IADD3 R4, R4, 0x18, RZ ;  /* 0x0000001804041810 */ /* 0x000fc80007ffe0ff */
[----:B------:R-:W-:-:S04]  /*8e30*/  @P1 PRMT R4, R152, 0x654, R4 ;  /* 0x0000065498041816 */ /* 0x000fc80000000004 */
[----:B------:R0:W-:Y:S01]  /*8e40*/  @P1 SYNCS.ARRIVE.TRANS64.RED.A1T0 RZ, [R4+URZ], RZ ;  /* 0x000000ff04ff19a7 */ /* 0x0001e2000810043f */
[----:B------:R-:W-:-:S13]  /*8e50*/  PLOP3.LUT P1, PT, PT, PT, UP0, 0x80, 0x0 ;  /* 0x000000000000781c */ /* 0x000fda0003f2f008 */
[----:B0-----:R-:W-:Y:S05]  /*8e60*/  @P1 BRA `(.L_x_28) ;  /* 0x0000000000041947 */ /* 0x001fea0003800000 */
[----:B------:R-:W-:Y:S01]  /*8e70*/  BPT.TRAP 0x1 ;  /* 0x000000040000795c */ /* 0x000fe20000300000 */
.L_x_28:
[----:B------:R-:W-:Y:S02]  /*8e80*/  UISETP.GT.AND UP2, UPT, UR6, 0x1, UPT ;  /* 0x000000010600788c */ /* 0x000fe4000bf44270 */
[----:B------:R-:W-:Y:S02]  /*8e90*/  UIADD3 UR7, UR7, 0x1, URZ ;  /* 0x0000000107077890 */ /* 0x000fe4000fffe03f */
[----:B------:R-:W-:Y:S02]  /*8ea0*/  UIADD3 UR12, UR12, 0x1, URZ ;  /* 0x000000010c0c7890 */ /* 0x000fe4000fffe03f */
[----:B------:R-:W-:Y:S01]  /*8eb0*/  PLOP3.LUT P1, PT, PT, PT, UP2, 0x80, 0x0 ;  /* 0x000000000000781c */ /* 0x000fe20003f2f028 */
[----:B------:R-:W-:Y:S02]  /*8ec0*/  UISETP.NE.AND UP0, UPT, UR7, 0x3, UPT ;  /* 0x000000030700788c */ /* 0x000fe4000bf05270 */
[----:B------:R-:W-:Y:S02]  /*8ed0*/  UISETP.NE.AND UP1, UPT, UR12, 0x3, UPT ;  /* 0x000000030c00788c */ /* 0x000fe4000bf25270 */
[----:B------:R-:W-:-:S02]  /*8ee0*/  USEL UR8, URZ, 0x1, UP0 ;  /* 0x000000013f087887 */ /* 0x000fc40008000000 */
[----:B------:R-:W-:Y:S02]  /*8ef0*/  UIADD3 UR6, UR6, -0x1, URZ ;  /* 0xffffffff06067890 */ /* 0x000fe4000fffe03f */
[----:B------:R-:W-:Y:S02]  /*8f00*/  USEL UR7, UR7, URZ, UP0 ;  /* 0x0000003f07077287 */ /* 0x000fe40008000000 */
[----:B------:R-:W-:Y:S01]  /*8f10*/  USEL UR12, UR12, URZ, UP1 ;  /* 0x0000003f0c0c7287 */ /* 0x000fe20008800000 */
[----:B------:R-:W-:Y:S01]  /*8f20*/  LOP3.LUT R3, R3, UR8, RZ, 0x3c, !PT ;  /* 0x0000000803037c12 */ /* 0x000fe2000f8e3cff */
[----:B------:R-:W-:Y:S10]  /*8f30*/  @P1 BRA `(.L_x_29) ;  /* 0xffffffbc00501947 */ /* 0x000ff4000383ffff */
.L_x_22:
[----:B-----5:R-:W0:Y:S02]  /*8f40*/  LDC R3, c[0x0][0x28c] ;  /* 0x0000a300ff037b82 */ /* 0x020e240000000800 */
[----:B0-----:R-:W-:-:S13]  /*8f50*/  ISETP.GE.AND P1, PT, R3, 0x1, PT ;  /* 0x000000010300780c */ /* 0x001fda0003f26270 */
[----:B------:R-:W-:Y:S05]  /*8f60*/  @!P1 BRA `(.L_x_30) ;  /* 0x0000000000549947 */ /* 0x000fea0003800000 */
[----:B------:R-:W-:Y:S05]  /*8f70*/  @!P0 BRA `(.L_x_31) ;  /* 0x0000000000048947 */ /* 0x000fea0003800000 */
[----:B------:R-:W-:Y:S01]  /*8f80*/  BPT.TRAP 0x1 ;  /* 0x000000040000795c */ /* 0x000fe20000300000 */
.L_x_31:
[----:B------:R-:W-:Y:S01]  /*8f90*/  ISETP.NE.AND P0, PT, R17, RZ, PT ;  /* 0x000000ff1100720c */ /* 0x000fe20003f05270 */
[----:B------:R-:W-:-:S12]  /*8fa0*/  BSSY B0, `(.L_x_32) ;  /* 0x000000d000007945 */ /* 0x000fd80003800000 */
[----:B------:R-:W-:Y:S05]  /*8fb0*/  @!P0 BRA `(.L_x_33) ;  /* 0x00000000002c8947 */ /* 0x000fea0003800000 */
[----:B------:R-:W-:-:S04]  /*8fc0*/  UISETP.LT.AND UP0, UPT, UR44, 0x1, UPT ;  /* 0x000000012c00788c */ /* 0x000fc8000bf01270 */
[----:B------:R-:W-:-:S04]  /*8fd0*/  USEL UR6, UR44, 0x1, UP0 ;  /* 0x000000012c067887 */ /* 0x000fc80008000000 */
[----:B------:R-:W-:-:S04]  /*8fe0*/  UIADD3 UR6, UR39, UR44, -UR6 ;  /* 0x0000002c27067290 */ /* 0x000fc8000fffe806 */
[----:B------:R-:W-:-:S04]  /*8ff0*/  UIMAD.WIDE.U32 UR4, UR6, -0x55555555, URZ ;  /* 0xaaaaaaab060478a5 */ /* 0x000fc8000f8e003f */
[----:B------:R-:W-:-:S04]  /*9000*/  USHF.R.U32.HI UR4, URZ, 0x1, UR5 ;  /* 0x000000013f047899 */ /* 0x000fc80008011605 */
[----:B------:R-:W-:-:S06]  /*9010*/  UIMAD UR6, UR4, -0x3, UR6 ;  /* 0xfffffffd040678a4 */ /* 0x000fcc000f8e0206 */
[----:B------:R-:W-:-:S04]  /*9020*/  IMAD.U32 R3, RZ, RZ, UR6 ;  /* 0x00000006ff037e24 */ /* 0x000fc8000f8e00ff */
[----:B------:R-:W-:-:S04]  /*9030*/  IMAD R0, R3, 0x8, R0 ;  /* 0x0000000803007824 */ /* 0x000fc800078e0200 */
[----:B------:R-:W-:-:S05]  /*9040*/  VIADD R0, R0, 0x18 ;  /* 0x0000001800007836 */ /* 0x000fca0000000000 */
[----:B------:R-:W-:-:S04]  /*9050*/  PRMT R0, R152, 0x654, R0 ;  /* 0x0000065498007816 */ /* 0x000fc80000000000 */
[----:B------:R0:W-:Y:S03]  /*9060*/  SYNCS.ARRIVE.TRANS64.RED.A1T0 RZ, [R0+URZ], RZ ;  /* 0x000000ff00ff79a7 */ /* 0x0001e6000810043f */
.L_x_33:
[----:B------:R-:W-:Y:S05]  /*9070*/  BSYNC B0 ;  /* 0x0000000000007941 */ /* 0x000fea0003800000 */
.L_x_32:
[----:B------:R-:W-:-:S06]  /*9080*/  UISETP.GT.U32.AND UP0, UPT, UR40, 0x1, UPT ;  /* 0x000000012800788c */ /* 0x000fcc000bf04070 */
[----:B------:R-:W-:-:S13]  /*9090*/  PLOP3.LUT P0, PT, PT, PT, UP0, 0x80, 0x0 ;  /* 0x000000000000781c */ /* 0x000fda0003f0f008 */
[----:B------:R-:W-:Y:S05]  /*90a0*/  @P0 BRA `(.L_x_30) ;  /* 0x0000000000040947 */ /* 0x000fea0003800000 */
[----:B------:R-:W-:Y:S01]  /*90b0*/  BPT.TRAP 0x1 ;  /* 0x000000040000795c */ /* 0x000fe20000300000 */
.L_x_30:
[----:B------:R-:W1:Y:S01]  /*90c0*/  S2R R8, SR_TID.X ;  /* 0x0000000000087919 */ /* 0x000e620000002100 */
[----:B------:R-:W-:Y:S01]  /*90d0*/  IMAD.MOV.U32 R19, RZ, RZ, 0x6540 ;  /* 0x00006540ff137424 */ /* 0x000fe200078e00ff */
[----:B------:R-:W-:Y:S02]  /*90e0*/  UIMAD.WIDE UR6, UR41, 0x100, URZ ;  /* 0x00000100290678a5 */ /* 0x000fe4000f8e023f */
[----:B------:R-:W-:Y:S01]  /*90f0*/  USHF.R.S32.HI UR10, URZ, 0x1f, UR43 ;  /* 0x0000001f3f0a7899 */ /* 0x000fe2000801142b */
[----:B------:R-:W-:Y:S01]  /*9100*/  ULDC.64 UR8, c[0x0][0x5d0] ;  /* 0x0001740000087ab9 */ /* 0x000fe20000000a00 */
[----:B------:R-:W-:Y:S02]  /*9110*/  USHF.L.U32 UR41, UR41, 0x8, URZ ;  /* 0x0000000829297899 */ /* 0x000fe4000800063f */
[----:B------:R-:W-:Y:S02]  /*9120*/  UIMAD UR4, UR10, UR8, URZ ;  /* 0x000000080a0472a4 */ /* 0x000fe4000f8e023f */
[----:B------:R-:W-:-:S02]  /*9130*/  UIADD3 UR39, UR44, UR39, URZ ;  /* 0x000000272c277290 */ /* 0x000fc4000fffe03f */
[----:B------:R-:W-:Y:S02]  /*9140*/  UIMAD UR4, UR43, UR9, UR4 ;  /* 0x000000092b0472a4 */ /* 0x000fe4000f8e0204 */
[----:B------:R-:W-:Y:S02]  /*9150*/  UISETP.GT.U32.AND UP1, UPT, UR39, 0x2, UPT ;  /* 0x000000022700788c */ /* 0x000fe4000bf24070 */
[----:B------:R-:W-:Y:S02]  /*9160*/  UISETP.GE.U32.AND UP2, UPT, UR44, 0x3, UPT ;  /* 0x000000032c00788c */ /* 0x000fe4000bf46070 */
[----:B------:R-:W-:Y:S01]  /*9170*/  UISETP.LT.U32.AND UP1, UPT, UR44, 0x3, UP1 ;  /* 0x000000032c00788c */ /* 0x000fe20008f21070 */
[--C-:B-1----:R-:W-:Y:S01]  /*9180*/  SHF.R.U32.HI R4, RZ, 0x7, R8.reuse ;  /* 0x00000007ff047819 */ /* 0x102fe20000011608 */
[----:B------:R-:W-:Y:S01]  /*9190*/  IMAD.SHL.U32 R18, R8, 0x2, RZ ;  /* 0x0000000208127824 */ /* 0x000fe200078e00ff */
[----:B------:R-:W-:Y:S02]  /*91a0*/  SHF.R.U32.HI R5, RZ, 0x2, R8 ;  /* 0x00000002ff057819 */ /* 0x000fe40000011608 */
[----:B------:R-:W-:-:S02]  /*91b0*/  LOP3.LUT R4, R4, 0x1, RZ, 0xc0, !PT ;  /* 0x0000000104047812 */ /* 0x000fc400078ec0ff */
[----:B------:R-:W-:Y:S02]  /*91c0*/  LOP3.LUT R6, R8, 0x60, RZ, 0xc0, !PT ;  /* 0x0000006008067812 */ /* 0x000fe400078ec0ff */
[----:B------:R-:W-:Y:S02]  /*91d0*/  LOP3.LUT R5, R5, 0x7, RZ, 0xc0, !PT ;  /* 0x0000000705057812 */ /* 0x000fe400078ec0ff */
[----:B------:R-:W-:Y:S02]  /*91e0*/  SHF.L.U32 R3, R4, 0x6, RZ ;  /* 0x0000000604037819 */ /* 0x000fe400000006ff */
[----:B------:R-:W-:Y:S02]  /*91f0*/  LOP3.LUT R18, R18, 0x6, RZ, 0xc0, !PT ;  /* 0x0000000612127812 */ /* 0x000fe400078ec0ff */
[----:B------:R-:W-:Y:S02]  /*9200*/  SHF.R.U32.HI R6, RZ, 0x1, R6 ;  /* 0x00000001ff067819 */ /* 0x000fe40000011606 */
[----:B------:R-:W-:-:S02]  /*9210*/  LOP3.LUT R3, R3, 0x40, R5, 0xe2, !PT ;  /* 0x0000004003037812 */ /* 0x000fc400078ee205 */
[----:B------:R-:W-:Y:S01]  /*9220*/  PRMT R18, R18, R19, UR42 ;  /* 0x0000002a12127e16 */ /* 0x000fe20008000013 */
[----:B------:R-:W-:Y:S01]  /*9230*/  USHF.L.U32 UR42, UR42, 0x8, URZ ;  /* 0x000000082a2a7899 */ /* 0x000fe2000800063f */
[----:B0-----:R-:W-:Y:S01]  /*9240*/  IADD3 R0, RZ, -R6, -R5 ;  /* 0x80000006ff007210 */ /* 0x001fe20007ffe805 */
[----:B------:R-:W-:Y:S01]  /*9250*/  IMAD.MOV.U32 R5, RZ, RZ, -0x2 ;  /* 0xfffffffeff057424 */ /* 0x000fe200078e00ff */
[----:B------:R-:W-:Y:S01]  /*9260*/  LOP3.LUT R3, R3, UR6, R6, 0xfe, !PT ;  /* 0x0000000603037c12 */ /* 0x000fe2000f8efe06 */
[----:B------:R-:W-:Y:S01]  /*9270*/  IMAD.U32 R6, RZ, RZ, UR8 ;  /* 0x00000008ff067e24 */ /* 0x000fe2000f8e00ff */
[----:B------:R-:W-:Y:S01]  /*9280*/  SHF.R.S32.HI R19, RZ, 0x1f, R18 ;  /* 0x0000001fff137819 */ /* 0x000fe20000011412 */
[----:B------:R-:W-:Y:S01]  /*9290*/  ULDC UR8, c[0x0][0x284] ;  /* 0x0000a10000087ab9 */ /* 0x000fe20000000800 */
[----:B------:R-:W-:Y:S02]  /*92a0*/  IMAD R0, R4, -0x40, R0 ;  /* 0xffffffc004007824 */ /* 0x000fe400078e0200 */
[----:B------:R-:W-:-:S02]  /*92b0*/  IMAD.U32 R153, RZ, RZ, UR8 ;  /* 0x00000008ff997e24 */ /* 0x000fc4000f8e00ff */
[----:B------:R-:W-:-:S03]  /*92c0*/  IMAD.WIDE.U32 R6, R6, UR43, R18 ;  /* 0x0000002b06067c25 */ /* 0x000fc6000f8e0012 */
[----:B------:R-:W-:Y:S02]  /*92d0*/  IADD3 R153, R153, -UR41, R0 ;  /* 0x8000002999997c10 */ /* 0x000fe4000fffe000 */
[----:B------:R-:W-:Y:S01]  /*92e0*/  IADD3 R7, R7, UR4, RZ ;  /* 0x0000000407077c10 */ /* 0x000fe2000fffe0ff */
[----:B------:R-:W-:Y:S01]  /*92f0*/  ULDC UR4, c[0x0][0x288] ;  /* 0x0000a20000047ab9 */ /* 0x000fe20000000800 */
[----:B------:R-:W-:Y:S01]  /*9300*/  LOP3.LUT R0, R8, 0x3, RZ, 0xc0, !PT ;  /* 0x0000000308007812 */ /* 0x000fe200078ec0ff */
[----:B------:R-:W-:-:S04]  /*9310*/  UISETP.GE.AND UP0, UPT, UR42, UR4, UPT ;  /* 0x000000042a00728c */ /* 0x000fc8000bf06270 */
[----:B------:R-:W-:Y:S01]  /*9320*/  UISETP.GE.OR UP0, UPT, UR41, UR8, UP0 ;  /* 0x000000082900728c */ /* 0x000fe20008706670 */
[----:B------:R-:W-:Y:S01]  /*9330*/  IMAD R0, R0, R5, UR4 ;  /* 0x0000000400007e24 */ /* 0x000fe2000f8e0205 */
[----:B------:R-:W-:Y:S02]  /*9340*/  UIMAD.WIDE.U32 UR4, UR39, -0x55555555, URZ ;  /* 0xaaaaaaab270478a5 */ /* 0x000fe4000f8e003f */
[----:B------:R-:W-:Y:S01]  /*9350*/  USEL UR8, URZ, 0x1, !UP1 ;  /* 0x000000013f087887 */ /* 0x000fe2000c800000 */
[----:B------:R-:W-:Y:S01]  /*9360*/  VIADD R0, R0, -UR42 ;  /* 0x8000002a00007c36 */ /* 0x000fe20008000000 */
[----:B------:R-:W-:Y:S01]  /*9370*/  PLOP3.LUT P0, PT, PT, PT, UP0, 0x80, 0x0 ;  /* 0x000000000000781c */ /* 0x000fe20003f0f008 */
[----:B------:R-:W-:Y:S02]  /*9380*/  USHF.R.U32.HI UR4, URZ, 0x1, UR5 ;  /* 0x000000013f047899 */ /* 0x000fe40008011605 */
[----:B------:R-:W-:Y:S02]  /*9390*/  ULOP3.LUT UR38, UR38, UR8, URZ, 0x3c, !UPT ;  /* 0x0000000826267292 */ /* 0x000fe4000f8e3c3f */
[----:B------:R-:W-:-:S02]  /*93a0*/  UIMAD UR39, UR4, -0x3, UR39 ;  /* 0xfffffffd042778a4 */ /* 0x000fc4000f8e0227 */
[----:B------:R-:W-:Y:S01]  /*93b0*/  @UP2 ULOP3.LUT UR38, UR38, 0x1, UR4, 0x78, !UPT ;  /* 0x0000000126262892 */ /* 0x000fe2000f8e7804 */
[----:B------:R-:W-:-:S05]  /*93c0*/  UMOV UR41, 0xffffffff ;  /* 0xffffffff00297882 */ /* 0x000fca0000000000 */
[----:B------:R-:W-:Y:S06]  /*93d0*/  @P0 BRA `(.L_x_34) ;  /* 0x0000010400d80947 */ /* 0x000fec0003800000 */
[----:B------:R-:W-:Y:S01]  /*93e0*/  FSETP.NEU.AND P0, PT, R16, RZ, PT ;  /* 0x000000ff1000720b */ /* 0x000fe20003f0d000 */
[----:B------:R-:W-:Y:S01]  /*93f0*/  ULDC.64 UR8, c[0x0][0x5c8] ;  /* 0x0001720000087ab9 */ /* 0x000fe20000000a00 */
[----:B------:R-:W-:Y:S01]  /*9400*/  ISETP.GT.AND P3, PT, R153, RZ, PT ;  /* 0x000000ff9900720c */ /* 0x000fe20003f64270 */
[----:B------:R-:W-:Y:S01]  /*9410*/  UIMAD UR4, UR7, UR8, URZ ;  /* 0x00000008070472a4 */ /* 0x000fe2000f8e023f */
[----:B------:R-:W-:Y:S01]  /*9420*/  MOV R10, UR9 ;  /* 0x00000009000a7c02 */ /* 0x000fe20008000f00 */
[C---:B------:R-:W-:Y:S01]  /*9430*/  IMAD.WIDE.U32 R6, R3.reuse, UR8, R6 ;  /* 0x0000000803067c25 */ /* 0x040fe2000f8e0006 */
[----:B------:R-:W-:Y:S01]  /*9440*/  BSSY B0, `(.L_x_34) ;  /* 0x000106f000007945 */ /* 0x000fe20003800000 */
[----:B------:R-:W-:Y:S02]  /*9450*/  ISETP.GT.AND P1, PT, R0, RZ, P3 ;  /* 0x000000ff0000720c */ /* 0x000fe40001f24270 */
[----:B------:R-:W-:-:S04]  /*9460*/  IMAD R10, R3, R10, UR4 ;  /* 0x00000004030a7e24 */ /* 0x000fc8000f8e020a */
[----:B------:R-:W-:Y:S01]  /*9470*/  IMAD.IADD R10, R7, 0x1, R10 ;  /* 0x00000001070a7824 */ /* 0x000fe200078e020a */
[----:B------:R-:W-:Y:S06]  /*9480*/  @!P0 BRA `(.L_x_35) ;  /* 0x000000b800108947 */ /* 0x000fec0003800000 */
[----:B------:R-:W0:Y:S01]  /*9490*/  LDC.64 R22, c[0x0][0x5b8] ;  /* 0x00016e00ff167b82 */ /* 0x000e220000000a00 */
[----:B------:R-:W2:Y:S01]  /*94a0*/  LDL.LU R11, [R1] ;  /* 0x00000000010b7983 */ /* 0x000ea20000300800 */
[----:B------:R-:W-:-:S06]  /*94b0*/  ULDC.64 UR4, c[0x0][0x5c0] ;  /* 0x0001700000047ab9 */ /* 0x000fcc0000000a00 */
[----:B------:R-:W1:Y:S08]  /*94c0*/  LDC.64 R14, c[0x0][0x5b0] ;  /* 0x00016c00ff0e7b82 */ /* 0x000e700000000a00 */
[----:B------:R-:W3:Y:S01]  /*94d0*/  LDC.64 R12, c[0x0][0x5a8] ;  /* 0x00016a00ff0c7b82 */ /* 0x000ee20000000a00 */
[C---:B0-----:R-:W-:Y:S02]  /*94e0*/  IMAD R159, R22.reuse, UR10, RZ ;  /* 0x0000000a169f7c24 */ /* 0x041fe4000f8e02ff */
[----:B------:R-:W-:-:S04]  /*94f0*/  IMAD.WIDE.U32 R154, R22, UR43, R18 ;  /* 0x0000002b169a7c25 */ /* 0x000fc8000f8e0012 */
[----:B------:R-:W-:Y:S02]  /*9500*/  IMAD R159, R23, UR43, R159 ;  /* 0x0000002b179f7c24 */ /* 0x000fe4000f8e029f */
[----:B-1----:R-:W-:Y:S02]  /*9510*/  IMAD R158, R14, UR7, RZ ;  /* 0x000000070e9e7c24 */ /* 0x002fe4000f8e02ff */
[----:B------:R-:W-:Y:S02]  /*9520*/  IMAD.IADD R21, R155, 0x1, R159 ;  /* 0x000000019b157824 */ /* 0x000fe400078e029f */
[----:B------:R-:W-:Y:S02]  /*9530*/  IMAD.MOV.U32 R20, RZ, RZ, R154 ;  /* 0x000000ffff147224 */ /* 0x000fe400078e009a */
[C---:B------:R-:W-:Y:S02]  /*9540*/  IMAD R158, R3.reuse, R15, R158 ;  /* 0x0000000f039e7224 */ /* 0x040fe400078e029e */
[----:B------:R-:W-:-:S05]  /*9550*/  IMAD.WIDE.U32 R4, R3, R14, R20 ;  /* 0x0000000e03047225 */ /* 0x000fca00078e0014 */
[----:B------:R-:W-:Y:S02]  /*9560*/  IADD3 R5, R5, R158, RZ ;  /* 0x0000009e05057210 */ /* 0x000fe40007ffe0ff */
[----:B---3--:R-:W-:-:S04]  /*9570*/  LEA R8, P0, R4, R12, 0x1 ;  /* 0x0000000c04087211 */ /* 0x008fc800078008ff */
[----:B------:R-:W-:-:S05]  /*9580*/  LEA.HI.X R9, R4, R13, R5, 0x1, P0 ;  /* 0x0000000d04097211 */ /* 0x000fca00000f0c05 */
[----:B------:R-:W3:Y:S01]  /*9590*/  @P1 LDG.E.LTC128B.U16 R23, desc[UR36][R8.64] ;  /* 0x0000002408171981 */ /* 0x000ee2000c1e1520 */
[----:B------:R-:W-:Y:S01]  /*95a0*/  BSSY B1, `(.L_x_36) ;  /* 0x0000011000017945 */ /* 0x000fe20003800000 */
[----:B---3--:R-:W-:-:S04]  /*95b0*/  IMAD.U32 R4, R23, 0x10000, RZ ;  /* 0x0001000017047824 */ /* 0x008fc800078e00ff */
[----:B------:R-:W-:-:S04]  /*95c0*/  FMUL R4, R4, R16 ;  /* 0x0000001004047220 */ /* 0x000fc80000400000 */
[----:B--2---:R-:W-:Y:S01]  /*95d0*/  FFMA R7, R11, R2, R4 ;  /* 0x000000020b077223 */ /* 0x004fe20000000004 */
[----:B------:R-:W-:-:S04]  /*95e0*/  LEA R4, P0, R6, UR4, 0x1 ;  /* 0x0000000406047c11 */ /* 0x000fc8000f8008ff */
[----:B------:R-:W-:Y:S02]  /*95f0*/  LEA.HI.X R5, R6, UR5, R10, 0x1, P0 ;  /* 0x0000000506057c11 */ /* 0x000fe400080f0c0a */
[----:B------:R-:W-:-:S05]  /*9600*/  F2FP.BF16.F32.PACK_AB R6, RZ, R7 ;  /* 0x00000007ff06723e */ /* 0x000fca00000010ff */
[----:B------:R0:W-:Y:S02]  /*9610*/  @P1 STG.E.U16 desc[UR36][R4.64], R6 ;  /* 0x0000000604001986 */ /* 0x0001e4000c101524 */
[----:B0-----:R-:W-:-:S04]  /*9620*/  IMAD.WIDE.U32 R6, R3, R14, R18 ;  /* 0x0000000e03067225 */ /* 0x001fc800078e0012 */
[----:B------:R-:W-:Y:S02]  /*9630*/  IMAD.IADD R7, R158, 0x1, R7 ;  /* 0x000000019e077824 */ /* 0x000fe400078e0207 */
[----:B------:R-:W-:-:S04]  /*9640*/  IMAD.WIDE.U32 R6, R22, UR43, R6 ;  /* 0x0000002b16067c25 */ /* 0x000fc8000f8e0006 */
[----:B------:R-:W-:Y:S01]  /*9650*/  IMAD.IADD R7, R159, 0x1, R7 ;  /* 0x000000019f077824 */ /* 0x000fe200078e0207 */
[----:B------:R-:W-:-:S04]  /*9660*/  LEA R10, P0, R6, R12, 0x1 ;  /* 0x0000000c060a7211 */ /* 0x000fc800078008ff */
[----:B------:R-:W-:Y:S02]  /*9670*/  LEA.HI.X R11, R6, R13, R7, 0x1, P0 ;  /* 0x0000000d060b7211 */ /* 0x000fe400000f0c07 */
[----:B------:R-:W-:-:S13]  /*9680*/  ISETP.GT.AND P0, PT, R0, 0x1, P3 ;  /* 0x000000010000780c */ /* 0x000fda0001f04270 */
[----:B------:R-:W-:Y:S05]  /*9690*/  @!P0 BRA `(.L_x_37) ;  /* 0x0000000000048947 */ /* 0x000fea0003800000 */
[----:B------:R0:W5:Y:S02]  /*96a0*/  LDG.E.LTC128B.U16 R23, desc[UR36][R10.64+0x2] ;  /* 0x000002240a177981 */ /* 0x000164000c1e1520 */
.L_x_37:
[----:B------:R-:W-:Y:S05]  /*96b0*/  BSYNC B1 ;  /* 0x0000000000017941 */ /* 0x000fea0003800000 */
.L_x_36:
[----:B------:R-:W2:Y:S01]  /*96c0*/  LDL.LU R7, [R1+0x4] ;  /* 0x0000040001077983 */ /* 0x000ea20000300800 */
[----:B-----5:R-:W-:Y:S01]  /*96d0*/  SHF.L.U32 R6, R23, 0x10, RZ ;  /* 0x0000001017067819 */ /* 0x020fe200000006ff */
[C---:B------:R-:W-:Y:S01]  /*96e0*/  IMAD.SHL.U32 R156, R14.reuse, 0x8, RZ ;  /* 0x000000080e9c7824 */ /* 0x040fe200078e00ff */
[----:B------:R-:W-:Y:S01]  /*96f0*/  SHF.L.U64.HI R157, R14, 0x3, R15 ;  /* 0x000000030e9d7819 */ /* 0x000fe2000001020f */
[----:B------:R-:W3:Y:S02]  /*9700*/  LDL.LU R160, [R1+0x8] ;  /* 0x0000080001a07983 */ /* 0x000ee40000300800 */
[----:B------:R-:W-:-:S04]  /*9710*/  FMUL R6, R6, R16 ;  /* 0x0000001006067220 */ /* 0x000fc80000400000 */
[----:B--2---:R-:W-:-:S05]  /*9720*/  FFMA R6, R7, R2, R6 ;  /* 0x0000000207067223 */ /* 0x004fca0000000006 */
[----:B------:R-:W-:-:S05]  /*9730*/  F2FP.BF16.F32.PACK_AB R6, RZ, R6 ;  /* 0x00000006ff06723e */ /* 0x000fca00000010ff */
[----:B------:R1:W-:Y:S01]  /*9740*/  @P0 STG.E.U16 desc[UR36][R4.64+0x2], R6 ;  /* 0x0000020604000986 */ /* 0x0003e2000c101524 */
[----:B------:R-:W-:-:S04]  /*9750*/  ISETP.GT.AND P0, PT, R153, 0x8, PT ;  /* 0x000000089900780c */ /* 0x000fc80003f04270 */
[----:B------:R-:W-:Y:S01]  /*9760*/  ISETP.GT.AND P1, PT, R0, RZ, P0 ;  /* 0x000000ff0000720c */ /* 0x000fe20000724270 */
[----:B-1----:R-:W-:-:S04]  /*9770*/  IMAD.WIDE.U32 R6, R3, R14, R156 ;  /* 0x0000000e03067225 */ /* 0x002fc800078e009c */
[----:B------:R-:W-:Y:S01]  /*9780*/  IMAD.IADD R158, R158, 0x1, R7 ;  /* 0x000000019e9e7824 */ /* 0x000fe200078e0207 */
[----:B------:R-:W-:-:S05]  /*9790*/  IADD3 R7, P2, R154, R6, RZ ;  /* 0x000000069a077210 */ /* 0x000fca0007f5e0ff */
[----:B------:R-:W-:Y:S01]  /*97a0*/  IMAD.X R9, R158, 0x1, R21, P2 ;  /* 0x000000019e097824 */ /* 0x000fe200010e0615 */
[----:B------:R-:W-:-:S04]  /*97b0*/  LEA R8, P2, R7, R12, 0x1 ;  /* 0x0000000c07087211 */ /* 0x000fc800078408ff */
[----:B------:R-:W-:-:S05]  /*97c0*/  LEA.HI.X R9, R7, R13, R9, 0x1, P2 ;  /* 0x0000000d07097211 */ /* 0x000fca00010f0c09 */
[----:B------:R1:W2:Y:S01]  /*97d0*/  @P1 LDG.E.LTC128B.U16 R23, desc[UR36][R8.64] ;  /* 0x0000002408171981 */ /* 0x0002a2000c1e1520 */
[----:B------:R-:W-:Y:S01]  /*97e0*/  IADD3 R6, P2, R18, R6, RZ ;  /* 0x0000000612067210 */ /* 0x000fe20007f5e0ff */
[----:B------:R-:W-:Y:S01]  /*97f0*/  BSSY B1, `(.L_x_38) ;  /* 0x0000016000017945 */ /* 0x000fe20003800000 */
[----:B------:R-:W-:Y:S02]  /*9800*/  ISETP.GT.AND P4, PT, R0, 0x1, P0 ;  /* 0x000000010000780c */ /* 0x000fe40000784270 */
[----:B------:R-:W-:Y:S01]  /*9810*/  IADD3.X R7, R19, R158, RZ, P2, !PT ;  /* 0x0000009e13077210 */ /* 0x000fe200017fe4ff */
[----:B------:R-:W-:Y:S02]  /*9820*/  IMAD.U32 R158, RZ, RZ, UR9 ;  /* 0x00000009ff9e7e24 */ /* 0x000fe4000f8e00ff */
[----:B------:R-:W-:-:S04]  /*9830*/  IMAD.WIDE.U32 R6, R22, UR43, R6 ;  /* 0x0000002b16067c25 */ /* 0x000fc8000f8e0006 */
[----:B------:R-:W-:Y:S01]  /*9840*/  IMAD.IADD R7, R159, 0x1, R7 ;  /* 0x000000019f077824 */ /* 0x000fe200078e0207 */
[----:B-1----:R-:W-:-:S04]  /*9850*/  LEA R8, P2, R6, R12, 0x1 ;  /* 0x0000000c06087211 */ /* 0x002fc800078408ff */
[----:B------:R-:W-:Y:S01]  /*9860*/  LEA.HI.X R9, R6, R13, R7, 0x1, P2 ;  /* 0x0000000d06097211 */ /* 0x000fe200010f0c07 */
[----:B--2---:R-:W-:-:S04]  /*9870*/  IMAD.U32 R6, R23, 0x10000, RZ ;  /* 0x0001000017067824 */ /* 0x004fc800078e00ff */
[----:B------:R-:W-:-:S04]  /*9880*/  FMUL R6, R6, R16 ;  /* 0x0000001006067220 */ /* 0x000fc80000400000 */
[----:B---3--:R-:W-:Y:S01]  /*9890*/  FFMA R7, R160, R2, R6 ;  /* 0x00000002a0077223 */ /* 0x008fe20000000006 */
[----:B------:R-:W-:Y:S01]  /*98a0*/  IMAD.U32 R160, RZ, RZ, UR8 ;  /* 0x00000008ffa07e24 */ /* 0x000fe2000f8e00ff */
[----:B------:R-:W-:-:S03]  /*98b0*/  MOV R6, UR8 ;  /* 0x0000000800067c02 */ /* 0x000fc60008000f00 */
[----:B------:R-:W-:Y:S01]  /*98c0*/  IMAD.SHL.U32 R160, R160, 0x10, RZ ;  /* 0x00000010a0a07824 */ /* 0x000fe200078e00ff */
[----:B------:R-:W-:Y:S02]  /*98d0*/  SHF.L.U64.HI R158, R6, 0x4, R158 ;  /* 0x00000004069e7819 */ /* 0x000fe4000001029e */
[----:B------:R-:W-:Y:S02]  /*98e0*/  F2FP.BF16.F32.PACK_AB R7, RZ, R7 ;  /* 0x00000007ff07723e */ /* 0x000fe400000010ff */
[----:B------:R-:W-:Y:S02]  /*98f0*/  IADD3 R6, P2, R160, R4, RZ ;  /* 0x00000004a0067210 */ /* 0x000fe40007f5e0ff */
[----:B------:R-:W-:-:S03]  /*9900*/  PRMT R161, R7, 0x7610, R161 ;  /* 0x0000761007a17816 */ /* 0x000fc600000000a1 */
[----:B------:R-:W-:-:S05]  /*9910*/  IMAD.X R7, R158, 0x1, R5, P2 ;  /* 0x000000019e077824 */ /* 0x000fca00010e0605 */
[----:B------:R1:W-:Y:S01]  /*9920*/  @P1 STG.E.U16 desc[UR36][R6.64], R161 ;  /* 0x000000a106001986 */ /* 0x0003e2000c101524 */
[----:B------:R-:W-:Y:S05]  /*9930*/  @!P4 BRA `(.L_x_39) ;  /* 0x000000000004c947 */ /* 0x000fea0003800000 */
[----:B------:R2:W5:Y:S02]  /*9940*/  LDG.E.LTC128B.U16 R23, desc[UR36][R8.64+0x2] ;  /* 0x0000022408177981 */ /* 0x000564000c1e1520 */
.L_x_39:
[----:B------:R-:W-:Y:S05]  /*9950*/  BSYNC B1 ;  /* 0x0000000000017941 */ /* 0x000fea0003800000 */
.L_x_38:
[----:B------:R-:W3:Y:S01]  /*9960*/  LDL.LU R162, [R1+0xc] ;  /* 0x00000c0001a27983 */ /* 0x000ee20000300800 */
[----:B-1---5:R-:W-:Y:S01]  /*9970*/  SHF.L.U32 R161, R23, 0x10, RZ ;  /* 0x0000001017a17819 */ /* 0x022fe200000006ff */
[----:B------:R-:W-:Y:S01]  /*9980*/  BSSY B1, `(.L_x_40) ;  /* 0x0000008000017945 */ /* 0x000fe20003800000 */
[----:B------:R-:W-:-:S03]  /*9990*/  ISETP.GT.AND P1, PT, R0, 0x8, P3 ;  /* 0x000000080000780c */ /* 0x000fc60001f24270 */
[----:B------:R-:W-:-:S04]  /*99a0*/  FMUL R161, R161, R16 ;  /* 0x00000010a1a17220 */ /* 0x000fc80000400000 */
[----:B---3--:R-:W-:-:S05]  /*99b0*/  FFMA R161, R162, R2, R161 ;  /* 0x00000002a2a17223 */ /* 0x008fca00000000a1 */
[----:B------:R-:W-:-:S05]  /*99c0*/  F2FP.BF16.F32.PACK_AB R161, RZ, R161 ;  /* 0x000000a1ffa1723e */ /* 0x000fca00000010ff */
[----:B------:R1:W-:Y:S01]  /*99d0*/  @P4 STG.E.U16 desc[UR36][R6.64+0x2], R161 ;  /* 0x000002a106004986 */ /* 0x0003e2000c101524 */
[----:B------:R-:W-:Y:S05]  /*99e0*/  @!P1 BRA `(.L_x_41) ;  /* 0x0000000000049947 */ /* 0x000fea0003800000 */
[----:B------:R3:W5:Y:S02]  /*99f0*/  LDG.E.LTC128B.U16 R23, desc[UR36][R10.64+0x10] ;  /* 0x000010240a177981 */ /* 0x000764000c1e1520 */
.L_x_41:
[----:B------:R-:W-:Y:S05]  /*9a00*/  BSYNC B1 ;  /* 0x0000000000017941 */ /* 0x000fea0003800000 */
.L_x_40:
[----:B------:R-:W4:Y:S01]  /*9a10*/  LDL.LU R162, [R1+0x10] ;  /* 0x0000100001a27983 */ /* 0x000f220000300800 */
[----:B-1---5:R-:W-:Y:S01]  /*9a20*/  IMAD.U32 R161, R23, 0x10000, RZ ;  /* 0x0001000017a17824 */ /* 0x022fe200078e00ff */
[----:B------:R-:W-:Y:S01]  /*9a30*/  ISETP.GT.AND P2, PT, R0, 0x9, P3 ;  /* 0x000000090000780c */ /* 0x000fe20001f44270 */
[----:B------:R-:W-:Y:S02]  /*9a40*/  BSSY B1, `(.L_x_42) ;  /* 0x0000007000017945 */ /* 0x000fe40003800000 */
[----:B------:R-:W-:-:S04]  /*9a50*/  FMUL R161, R161, R16 ;  /* 0x00000010a1a17220 */ /* 0x000fc80000400000 */
[----:B----4-:R-:W-:-:S05]  /*9a60*/  FFMA R161, R162, R2, R161 ;  /* 0x00000002a2a17223 */ /* 0x010fca00000000a1 */
[----:B------:R-:W-:-:S05]  /*9a70*/  F2FP.BF16.F32.PACK_AB R161, RZ, R161 ;  /* 0x000000a1ffa1723e */ /* 0x000fca00000010ff */
[----:B------:R1:W-:Y:S01]  /*9a80*/  @P1 STG.E.U16 desc[UR36][R4.64+0x10], R161 ;  /* 0x000010a104001986 */ /* 0x0003e2000c101524 */
[----:B------:R-:W-:Y:S05]  /*9a90*/  @!P2 BRA `(.L_x_43) ;  /* 0x000000000004a947 */ /* 0x000fea0003800000 */
[----:B------:R4:W5:Y:S02]  /*9aa0*/  LDG.E.LTC128B.U16 R23, desc[UR36][R10.64+0x12] ;  /* 0x000012240a177981 */ /* 0x000964000c1e1520 */
.L_x_43:
[----:B------:R-:W-:Y:S05]  /*9ab0*/  BSYNC B1 ;  /* 0x0000000000017941 */ /* 0x000fea0003800000 */
.L_x_42:
[----:B------:R-:W2:Y:S01]  /*9ac0*/  LDL.LU R162, [R1+0x14] ;  /* 0x0000140001a27983 */ /* 0x000ea20000300800 */
[----:B-1---5:R-:W-:Y:S01]  /*9ad0*/  IMAD.U32 R161, R23, 0x10000, RZ ;  /* 0x0001000017a17824 */ /* 0x022fe200078e00ff */
[----:B------:R-:W-:Y:S01]  /*9ae0*/  ISETP.GT.AND P1, PT, R0, 0x8, P0 ;  /* 0x000000080000780c */ /* 0x000fe20000724270 */
[----:B------:R-:W-:Y:S02]  /*9af0*/  BSSY B1, `(.L_x_44) ;  /* 0x0000007000017945 */ /* 0x000fe40003800000 */
[----:B------:R-:W-:-:S04]  /*9b00*/  FMUL R161, R161, R16 ;  /* 0x00000010a1a17220 */ /* 0x000fc80000400000 */
[----:B--2---:R-:W-:-:S05]  /*9b10*/  FFMA R161, R162, R2, R161 ;  /* 0x00000002a2a17223 */ /* 0x004fca00000000a1 */
[----:B------:R-:W-:-:S05]  /*9b20*/  F2FP.BF16.F32.PACK_AB R161, RZ, R161 ;  /* 0x000000a1ffa1723e */ /* 0x000fca00000010ff */
[----:B------:R1:W-:Y:S01]  /*9b30*/  @P2 STG.E.U16 desc[UR36][R4.64+0x12], R161 ;  /* 0x000012a104002986 */ /* 0x0003e2000c101524 */
[----:B------:R-:W-:Y:S05]  /*9b40*/  @!P1 BRA `(.L_x_45) ;  /* 0x0000000000049947 */ /* 0x000fea0003800000 */
[----:B------:R2:W5:Y:S02]  /*9b50*/  LDG.E.LTC128B.U16 R23, desc[UR36][R8.64+0x10] ;  /* 0x0000102408177981 */ /* 0x000564000c1e1520 */
.L_x_45:
[----:B------:R-:W-:Y:S05]  /*9b60*/  BSYNC B1 ;  /* 0x0000000000017941 */ /* 0x000fea0003800000 */
.L_x_44:
[----:B------:R-:W3:Y:S01]  /*9b70*/  LDL.LU R162, [R1+0x18] ;  /* 0x0000180001a27983 */ /* 0x000ee20000300800 */
[----:B-1---5:R-:W-:Y:S01]  /*9b80*/  IMAD.U32 R161, R23, 0x10000, RZ ;  /* 0x0001000017a17824 */ /* 0x022fe200078e00ff */
[----:B------:R-:W-:Y:S01]  /*9b90*/  ISETP.GT.AND P2, PT, R0, 0x9, P0 ;  /* 0x000000090000780c */ /* 0x000fe20000744270 */
[----:B------:R-:W-:Y:S02]  /*9ba0*/  BSSY B1, `(.L_x_46) ;  /* 0x0000007000017945 */ /* 0x000fe40003800000 */
[----:B------:R-:W-:-:S04]  /*9bb0*/  FMUL R161, R161, R16 ;  /* 0x00000010a1a17220 */ /* 0x000fc80000400000 */
[----:B---3--:R-:W-:-:S05]  /*9bc0*/  FFMA R161, R162, R2, R161 ;  /* 0x00000002a2a17223 */ /* 0x008fca00000000a1 */
[----:B------:R-:W-:-:S05]  /*9bd0*/  F2FP.BF16.F32.PACK_AB R161, RZ, R161 ;  /* 0x000000a1ffa1723e */ /* 0x000fca00000010ff */
[----:B------:R1:W-:Y:S01]  /*9be0*/  @P1 STG.E.U16 desc[UR36][R6.64+0x10], R161 ;  /* 0x000010a106001986 */ /* 0x0003e2000c101524 */
[----:B------:R-:W-:Y:S05]  /*9bf0*/  @!P2 BRA `(.L_x_47) ;  /* 0x000000000004a947 */ /* 0x000fea0003800000 */
[----:B------:R3:W5:Y:S02]  /*9c00*/  LDG.E.LTC128B.U16 R23, desc[UR36][R8.64+0x12] ;  /* 0x0000122408177981 */ /* 0x000764000c1e1520 */
.L_x_47:
[----:B------:R-:W-:Y:S05]  /*9c10*/  BSYNC B1 ;  /* 0x0000000000017941 */ /* 0x000fea0003800000 */
.L_x_46:
[----:B------:R-:W2:Y:S01]  /*9c20*/  LDL.LU R162, [R1+0x1c] ;  /* 0x00001c0001a27983 */ /* 0x000ea20000300800 */
[----:B-1---5:R-:W-:Y:S01]  /*9c30*/  SHF.L.U32 R161, R23, 0x10, RZ ;  /* 0x0000001017a17819 */ /* 0x022fe200000006ff */
[----:B------:R-:W-:Y:S01]  /*9c40*/  BSSY B1, `(.L_x_48) ;  /* 0x0000008000017945 */ /* 0x000fe20003800000 */
[----:B------:R-:W-:-:S03]  /*9c50*/  ISETP.GT.AND P1, PT, R0, 0x10, P3 ;  /* 0x000000100000780c */ /* 0x000fc60001f24270 */
[----:B------:R-:W-:-:S04]  /*9c60*/  FMUL R161, R161, R16 ;  /* 0x00000010a1a17220 */ /* 0x000fc80000400000 */
[----:B--2---:R-:W-:-:S05]  /*9c70*/  FFMA R161, R162, R2, R161 ;  /* 0x00000002a2a17223 */ /* 0x004fca00000000a1 */
[----:B------:R-:W-:-:S05]  /*9c80*/  F2FP.BF16.F32.PACK_AB R161, RZ, R161 ;  /* 0x000000a1ffa1723e */ /* 0x000fca00000010ff */
[----:B------:R1:W-:Y:S01]  /*9c90*/  @P2 STG.E.U16 desc[UR36][R6.64+0x12], R161 ;  /* 0x000012a106002986 */ /* 0x0003e2000c101524 */
[----:B------:R-:W-:Y:S05]  /*9ca0*/  @!P1 BRA `(.L_x_49) ;  /* 0x0000000000049947 */ /* 0x000fea0003800000 */
[----:B------:R2:W5:Y:S02]  /*9cb0*/  LDG.E.LTC128B.U16 R23, desc[UR36][R10.64+0x20] ;  /* 0x000020240a177981 */ /* 0x000564000c1e1520 */
.L_x_49:
[----:B------:R-:W-:Y:S05]  /*9cc0*/  BSYNC B1 ;  /* 0x0000000000017941 */ /* 0x000fea0003800000 */
.L_x_48:
        /* <DEDUP_REMOVED lines=10> */
.L_x_51:
[----:B------:R-:W-:Y:S05]  /*9d70*/  BSYNC B1 ;  /* 0x0000000000017941 */ /* 0x000fea0003800000 */
.L_x_50:
        /* <DEDUP_REMOVED lines=10> */
.L_x_53:
[----:B------:R-:W-:Y:S05]  /*9e20*/  BSYNC B1 ;  /* 0x0000000000017941 */ /* 0x000fea0003800000 */
.L_x_52:
        /* <DEDUP_REMOVED lines=10> */
.L_x_55:
[----:B------:R-:W-:Y:S05]  /*9ed0*/  BSYNC B1 ;  /* 0x0000000000017941 */ /* 0x000fea0003800000 */
.L_x_54:
        /* <DEDUP_REMOVED lines=10> */
.L_x_57:
[----:B------:R-:W-:Y:S05]  /*9f80*/  BSYNC B1 ;  /* 0x0000000000017941 */ /* 0x000fea0003800000 */
.L_x_56:
        /* <DEDUP_REMOVED lines=10> */
.L_x_59:
[----:B------:R-:W-:Y:S05]  /*a030*/  BSYNC B1 ;  /* 0x0000000000017941 */ /* 0x000fea0003800000 */
.L_x_58:
        /* <DEDUP_REMOVED lines=10> */
.L_x_61:
[----:B------:R-:W-:Y:S05]  /*a0e0*/  BSYNC B1 ;  /* 0x0000000000017941 */ /* 0x000fea0003800000 */
.L_x_60:
        /* <DEDUP_REMOVED lines=10> */
.L_x_63:
[----:B------:R-:W-:Y:S05]  /*a190*/  BSYNC B1 ;  /* 0x0000000000017941 */ /* 0x000fea0003800000 */
.L_x_62:
        /* <DEDUP_REMOVED lines=10> */
.L_x_65:
[----:B------:R-:W-:Y:S05]  /*a240*/  BSYNC B1 ;  /* 0x0000000000017941 */ /* 0x000fea0003800000 */
.L_x_64:
        /* <DEDUP_REMOVED lines=10> */
.L_x_67:
[----:B------:R-:W-:Y:S05]  /*a2f0*/  BSYNC B1 ;  /* 0x0000000000017941 */ /* 0x000fea0003800000 */
.L_x_66:
        /* <DEDUP_REMOVED lines=10> */
.L_x_69:
[----:B------:R-:W-:Y:S05]  /*a3a0*/  BSYNC B1 ;  /* 0x0000000000017941 */ /* 0x000fea0003800000 */
.L_x_68:
        /* <DEDUP_REMOVED lines=10> */
.L_x_71:
[----:B------:R-:W-:Y:S05]  /*a450*/  BSYNC B1 ;  /* 0x0000000000017941 */ /* 0x000fea0003800000 */
.L_x_70:
        /* <DEDUP_REMOVED lines=10> */
.L_x_73:
[----:B------:R-:W-:Y:S05]  /*a500*/  BSYNC B1 ;  /* 0x0000000000017941 */ /* 0x000fea0003800000 */
.L_x_72:
        /* <DEDUP_REMOVED lines=10> */
.L_x_75:
[----:B------:R-:W-:Y:S05]  /*a5b0*/  BSYNC B1 ;  /* 0x0000000000017941 */ /* 0x000fea0003800000 */
.L_x_74:
        /* <DEDUP_REMOVED lines=10> */
.L_x_77:
[----:B------:R-:W-:Y:S05]  /*a660*/  BSYNC B1 ;  /* 0x0000000000017941 */ /* 0x000fea0003800000 */
.L_x_76:
        /* <DEDUP_REMOVED lines=10> */
.L_x_79:
[----:B------:R-:W-:Y:S05]  /*a710*/  BSYNC B1 ;  /* 0x0000000000017941 */ /* 0x000fea0003800000 */
.L_x_78:
        /* <DEDUP_REMOVED lines=10> */
.L_x_81:
[----:B------:R-:W-:Y:S05]  /*a7c0*/  BSYNC B1 ;  /* 0x0000000000017941 */ /* 0x000fea0003800000 */
.L_x_80:
        /* <DEDUP_REMOVED lines=10> */
.L_x_83:
[----:B------:R-:W-:Y:S05]  /*a870*/  BSYNC B1 ;  /* 0x0000000000017941 */ /* 0x000fea0003800000 */
.L_x_82:
        /* <DEDUP_REMOVED lines=10> */
.L_x_85:
[----:B------:R-:W-:Y:S05]  /*a920*/  BSYNC B1 ;  /* 0x0000000000017941 */ /* 0x000fea0003800000 */
.L_x_84:
        /* <DEDUP_REMOVED lines=10> */
.L_x_87:
[----:B------:R-:W-:Y:S05]  /*a9d0*/  BSYNC B1 ;  /* 0x0000000000017941 */ /* 0x000fea0003800000 */
.L_x_86:
        /* <DEDUP_REMOVED lines=10> */
.L_x_89:
[----:B------:R-:W-:Y:S05]  /*aa80*/  BSYNC B1 ;  /* 0x0000000000017941 */ /* 0x000fea0003800000 */
.L_x_88:
        /* <DEDUP_REMOVED lines=10> */
.L_x_91:
[----:B------:R-:W-:Y:S05]  /*ab30*/  BSYNC B1 ;  /* 0x0000000000017941 */ /* 0x000fea0003800000 */
.L_x_90:
        /* <DEDUP_REMOVED lines=10> */
.L_x_93:
[----:B------:R-:W-:Y:S05]  /*abe0*/  BSYNC B1 ;  /* 0x0000000000017941 */ /* 0x000fea0003800000 */
.L_x_92:
        /* <DEDUP_REMOVED lines=10> */
.L_x_95:
[----:B------:R-:W-:Y:S05]  /*ac90*/  BSYNC B1 ;  /* 0x0000000000017941 */ /* 0x000fea0003800000 */
.L_x_94:
        /* <DEDUP_REMOVED lines=10> */
.L_x_97:
[----:B------:R-:W-:Y:S05]  /*ad40*/  BSYNC B1 ;  /* 0x0000000000017941 */ /* 0x000fea0003800000 */
.L_x_96:
        /* <DEDUP_REMOVED lines=10> */
.L_x_99:
[----:B------:R-:W-:Y:S05]  /*adf0*/  BSYNC B1 ;  /* 0x0000000000017941 */ /* 0x000fea0003800000 */
.L_x_98:
        /* <DEDUP_REMOVED lines=10> */
.L_x_101:
[----:B------:R-:W-:Y:S05]  /*aea0*/  BSYNC B1 ;  /* 0x0000000000017941 */ /* 0x000fea0003800000 */
.L_x_100:
        /* <DEDUP_REMOVED lines=10> */
.L_x_103:
[----:B------:R-:W-:Y:S05]  /*af50*/  BSYNC B1 ;  /* 0x0000000000017941 */ /* 0x000fea0003800000 */
.L_x_102:
        /* <DEDUP_REMOVED lines=10> */
.L_x_105:
[----:B------:R-:W-:Y:S05]  /*b000*/  BSYNC B1 ;  /* 0x0000000000017941 */ /* 0x000fea0003800000 */
.L_x_104:
        /* <DEDUP_REMOVED lines=10> */
.L_x_107:
[----:B------:R-:W-:Y:S05]  /*b0b0*/  BSYNC B1 ;  /* 0x0000000000017941 */ /* 0x000fea0003800000 */
.L_x_106:
        /* <DEDUP_REMOVED lines=10> */
.L_x_109:
[----:B------:R-:W-:Y:S05]  /*b160*/  BSYNC B1 ;  /* 0x0000000000017941 */ /* 0x000fea0003800000 */
.L_x_108:
        /* <DEDUP_REMOVED lines=10> */
.L_x_111:
[----:B------:R-:W-:Y:S05]  /*b210*/  BSYNC B1 ;  /* 0x0000000000017941 */ /* 0x000fea0003800000 */
.L_x_110:
        /* <DEDUP_REMOVED lines=10> */
.L_x_113:
[----:B------:R-:W-:Y:S05]  /*b2c0*/  BSYNC B1 ;  /* 0x0000000000017941 */ /* 0x000fea0003800000 */
.L_x_112:
        /* <DEDUP_REMOVED lines=10> */
.L_x_115:
[----:B------:R-:W-:Y:S05]  /*b370*/  BSYNC B1 ;  /* 0x0000000000017941 */ /* 0x000fea0003800000 */
.L_x_114:
        /* <DEDUP_REMOVED lines=10> */
.L_x_117:
[----:B------:R-:W-:Y:S05]  /*b420*/  BSYNC B1 ;  /* 0x0000000000017941 */ /* 0x000fea0003800000 */
.L_x_116:
        /* <DEDUP_REMOVED lines=10> */
.L_x_119:
[----:B------:R-:W-:Y:S05]  /*b4d0*/  BSYNC B1 ;  /* 0x0000000000017941 */ /* 0x000fea0003800000 */
.L_x_118:
        /* <DEDUP_REMOVED lines=10> */
.L_x_121:
[----:B------:R-:W-:Y:S05]  /*b580*/  BSYNC B1 ;  /* 0x0000000000017941 */ /* 0x000fea0003800000 */
.L_x_120:
        /* <DEDUP_REMOVED lines=10> */
.L_x_123:
[----:B------:R-:W-:Y:S05]  /*b630*/  BSYNC B1 ;  /* 0x0000000000017941 */ /* 0x000fea0003800000 */
.L_x_122:
        /* <DEDUP_REMOVED lines=10> */
.L_x_125:
[----:B------:R-:W-:Y:S05]  /*b6e0*/  BSYNC B1 ;  /* 0x0000000000017941 */ /* 0x000fea0003800000 */
.L_x_124:
        /* <DEDUP_REMOVED lines=10> */
.L_x_127:
[----:B------:R-:W-:Y:S05]  /*b790*/  BSYNC B1 ;  /* 0x0000000000017941 */ /* 0x000fea0003800000 */
.L_x_126:
        /* <DEDUP_REMOVED lines=10> */
.L_x_129:
[----:B------:R-:W-:Y:S05]  /*b840*/  BSYNC B1 ;  /* 0x0000000000017941 */ /* 0x000fea0003800000 */
.L_x_128:
        /* <DEDUP_REMOVED lines=10> */
.L_x_131:
[----:B------:R-:W-:Y:S05]  /*b8f0*/  BSYNC B1 ;  /* 0x0000000000017941 */ /* 0x000fea0003800000 */
.L_x_130:
        /* <DEDUP_REMOVED lines=10> */
.L_x_133:
[----:B------:R-:W-:Y:S05]  /*b9a0*/  BSYNC B1 ;  /* 0x0000000000017941 */ /* 0x000fea0003800000 */
.L_x_132:
        /* <DEDUP_REMOVED lines=10> */
.L_x_135:
[----:B------:R-:W-:Y:S05]  /*ba50*/  BSYNC B1 ;  /* 0x0000000000017941 */ /* 0x000fea0003800000 */
.L_x_134:
        /* <DEDUP_REMOVED lines=10> */
.L_x_137:
[----:B------:R-:W-:Y:S05]  /*bb00*/  BSYNC B1 ;  /* 0x0000000000017941 */ /* 0x000fea0003800000 */
.L_x_136:
        /* <DEDUP_REMOVED lines=10> */
.L_x_139:
[----:B------:R-:W-:Y:S05]  /*bbb0*/  BSYNC B1 ;  /* 0x0000000000017941 */ /* 0x000fea0003800000 */
.L_x_138:
        /* <DEDUP_REMOVED lines=10> */
.L_x_141:
[----:B------:R-:W-:Y:S05]  /*bc60*/  BSYNC B1 ;  /* 0x0000000000017941 */ /* 0x000fea0003800000 */
.L_x_140:
        /* <DEDUP_REMOVED lines=10> */
.L_x_143:
[----:B------:R-:W-:Y:S05]  /*bd10*/  BSYNC B1 ;  /* 0x0000000000017941 */ /* 0x000fea0003800000 */
.L_x_142:
        /* <DEDUP_REMOVED lines=10> */
.L_x_145:
[----:B------:R-:W-:Y:S05]  /*bdc0*/  BSYNC B1 ;  /* 0x0000000000017941 */ /* 0x000fea0003800000 */
.L_x_144:
        /* <DEDUP_REMOVED lines=10> */
.L_x_147:
[----:B------:R-:W-:Y:S05]  /*be70*/  BSYNC B1 ;  /* 0x0000000000017941 */ /* 0x000fea0003800000 */
.L_x_146:
        /* <DEDUP_REMOVED lines=10> */
.L_x_149:
[----:B------:R-:W-:Y:S05]  /*bf20*/  BSYNC B1 ;  /* 0x0000000000017941 */ /* 0x000fea0003800000 */
.L_x_148:
        /* <DEDUP_REMOVED lines=10> */
.L_x_151:
[----:B------:R-:W-:Y:S05]  /*bfd0*/  BSYNC B1 ;  /* 0x0000000000017941 */ /* 0x000fea0003800000 */
.L_x_150:
        /* <DEDUP_REMOVED lines=10> */
.L_x_153:
[----:B------:R-:W-:Y:S05]  /*c080*/  BSYNC B1 ;  /* 0x0000000000017941 */ /* 0x000fea0003800000 */
.L_x_152:
        /* <DEDUP_REMOVED lines=10> */
.L_x_155:
[----:B------:R-:W-:Y:S05]  /*c130*/  BSYNC B1 ;  /* 0x0000000000017941 */ /* 0x000fea0003800000 */
.L_x_154:
        /* <DEDUP_REMOVED lines=10> */
.L_x_157:
[----:B------:R-:W-:Y:S05]  /*c1e0*/  BSYNC B1 ;  /* 0x0000000000017941 */ /* 0x000fea0003800000 */
.L_x_156:
        /* <DEDUP_REMOVED lines=10> */
.L_x_159:
[----:B------:R-:W-:Y:S05]  /*c290*/  BSYNC B1 ;  /* 0x0000000000017941 */ /* 0x000fea0003800000 */
.L_x_158:
        /* <DEDUP_REMOVED lines=10> */
.L_x_161:
[----:B------:R-:W-:Y:S05]  /*c340*/  BSYNC B1 ;  /* 0x0000000000017941 */ /* 0x000fea0003800000 */
.L_x_160:
        /* <DEDUP_REMOVED lines=10> */
.L_x_163:
[----:B------:R-:W-:Y:S05]  /*c3f0*/  BSYNC B1 ;  /* 0x0000000000017941 */ /* 0x000fea0003800000 */
.L_x_162:
        /* <DEDUP_REMOVED lines=10> */
.L_x_165:
[----:B------:R-:W-:Y:S05]  /*c4a0*/  BSYNC B1 ;  /* 0x0000000000017941 */ /* 0x000fea0003800000 */
.L_x_164:
        /* <DEDUP_REMOVED lines=10> */
.L_x_167:
[----:B------:R-:W-:Y:S05]  /*c550*/  BSYNC B1 ;  /* 0x0000000000017941 */ /* 0x000fea0003800000 */
.L_x_166:
        /* <DEDUP_REMOVED lines=10> */
.L_x_169:
[----:B------:R-:W-:Y:S05]  /*c600*/  BSYNC B1 ;  /* 0x0000000000017941 */ /* 0x000fea0003800000 */
.L_x_168:
        /* <DEDUP_REMOVED lines=10> */
.L_x_171:
[----:B------:R-:W-:Y:S05]  /*c6b0*/  BSYNC B1 ;  /* 0x0000000000017941 */ /* 0x000fea0003800000 */
.L_x_170:
        /* <DEDUP_REMOVED lines=10> */
.L_x_173:
[----:B------:R-:W-:Y:S05]  /*c760*/  BSYNC B1 ;  /* 0x0000000000017941 */ /* 0x000fea0003800000 */
.L_x_172:
        /* <DEDUP_REMOVED lines=10> */
.L_x_175:
[----:B------:R-:W-:Y:S05]  /*c810*/  BSYNC B1 ;  /* 0x0000000000017941 */ /* 0x000fea0003800000 */
.L_x_174:
        /* <DEDUP_REMOVED lines=10> */
.L_x_177:
[----:B------:R-:W-:Y:S05]  /*c8c0*/  BSYNC B1 ;  /* 0x0000000000017941 */ /* 0x000fea0003800000 */
.L_x_176:
        /* <DEDUP_REMOVED lines=10> */
.L_x_179:
[----:B------:R-:W-:Y:S05]  /*c970*/  BSYNC B1 ;  /* 0x0000000000017941 */ /* 0x000fea0003800000 */
.L_x_178:
        /* <DEDUP_REMOVED lines=10> */
.L_x_181:
[----:B------:R-:W-:Y:S05]  /*ca20*/  BSYNC B1 ;  /* 0x0000000000017941 */ /* 0x000fea0003800000 */
.L_x_180:
        /* <DEDUP_REMOVED lines=10> */
.L_x_183:
[----:B------:R-:W-:Y:S05]  /*cad0*/  BSYNC B1 ;  /* 0x0000000000017941 */ /* 0x000fea0003800000 */
.L_x_182:
        /* <DEDUP_REMOVED lines=10> */
.L_x_185:
[----:B------:R-:W-:Y:S05]  /*cb80*/  BSYNC B1 ;  /* 0x0000000000017941 */ /* 0x000fea0003800000 */
.L_x_184:
        /* <DEDUP_REMOVED lines=10> */
.L_x_187:
[----:B------:R-:W-:Y:S05]  /*cc30*/  BSYNC B1 ;  /* 0x0000000000017941 */ /* 0x000fea0003800000 */
.L_x_186:
        /* <DEDUP_REMOVED lines=10> */
.L_x_189:
[----:B------:R-:W-:Y:S05]  /*cce0*/  BSYNC B1 ;  /* 0x0000000000017941 */ /* 0x000fea0003800000 */
.L_x_188:
        /* <DEDUP_REMOVED lines=10> */
.L_x_191:
[----:B------:R-:W-:Y:S05]  /*cd90*/  BSYNC B1 ;  /* 0x0000000000017941 */ /* 0x000fea0003800000 */
.L_x_190:
        /* <DEDUP_REMOVED lines=10> */
.L_x_193:
[----:B------:R-:W-:Y:S05]  /*ce40*/  BSYNC B1 ;  /* 0x0000000000017941 */ /* 0x000fea0003800000 */
.L_x_192:
        /* <DEDUP_REMOVED lines=10> */
.L_x_195:
[----:B------:R-:W-:Y:S05]  /*cef0*/  BSYNC B1 ;  /* 0x0000000000017941 */ /* 0x000fea0003800000 */
.L_x_194:
        /* <DEDUP_REMOVED lines=10> */
.L_x_197:
[----:B------:R-:W-:Y:S05]  /*cfa0*/  BSYNC B1 ;  /* 0x0000000000017941 */ /* 0x000fea0003800000 */
.L_x_196:
        /* <DEDUP_REMOVED lines=10> */
.L_x_199:
[----:B------:R-:W-:Y:S05]  /*d050*/  BSYNC B1 ;  /* 0x0000000000017941 */ /* 0x000fea0003800000 */
.L_x_198:
        /* <DEDUP_REMOVED lines=10> */
.L_x_201:
[----:B------:R-:W-:Y:S05]  /*d100*/  BSYNC B1 ;  /* 0x0000000000017941 */ /* 0x000fea0003800000 */
.L_x_200:
        /* <DEDUP_REMOVED lines=10> */
.L_x_203:
[----:B------:R-:W-:Y:S05]  /*d1b0*/  BSYNC B1 ;  /* 0x0000000000017941 */ /* 0x000fea0003800000 */
.L_x_202:
        /* <DEDUP_REMOVED lines=10> */
.L_x_205:
[----:B------:R-:W-:Y:S05]  /*d260*/  BSYNC B1 ;  /* 0x0000000000017941 */ /* 0x000fea0003800000 */
.L_x_204:
        /* <DEDUP_REMOVED lines=10> */
.L_x_207:
[----:B------:R-:W-:Y:S05]  /*d310*/  BSYNC B1 ;  /* 0x0000000000017941 */ /* 0x000fea0003800000 */
.L_x_206:
        /* <DEDUP_REMOVED lines=10> */
.L_x_209:
[----:B------:R-:W-:Y:S05]  /*d3c0*/  BSYNC B1 ;  /* 0x0000000000017941 */ /* 0x000fea0003800000 */
.L_x_208:
        /* <DEDUP_REMOVED lines=10> */
.L_x_211:
[----:B------:R-:W-:Y:S05]  /*d470*/  BSYNC B1 ;  /* 0x0000000000017941 */ /* 0x000fea0003800000 */
.L_x_210:
        /* <DEDUP_REMOVED lines=10> */
.L_x_213:
[----:B------:R-:W-:Y:S05]  /*d520*/  BSYNC B1 ;  /* 0x0000000000017941 */ /* 0x000fea0003800000 */
.L_x_212:
        /* <DEDUP_REMOVED lines=10> */
.L_x_215:
[----:B------:R-:W-:Y:S05]  /*d5d0*/  BSYNC B1 ;  /* 0x0000000000017941 */ /* 0x000fea0003800000 */
.L_x_214:
        /* <DEDUP_REMOVED lines=10> */
.L_x_217:
[----:B------:R-:W-:Y:S05]  /*d680*/  BSYNC B1 ;  /* 0x0000000000017941 */ /* 0x000fea0003800000 */
.L_x_216:
        /* <DEDUP_REMOVED lines=10> */
.L_x_219:
[----:B------:R-:W-:Y:S05]  /*d730*/  BSYNC B1 ;  /* 0x0000000000017941 */ /* 0x000fea0003800000 */
.L_x_218:
        /* <DEDUP_REMOVED lines=10> */
.L_x_221:
[----:B------:R-:W-:Y:S05]  /*d7e0*/  BSYNC B1 ;  /* 0x0000000000017941 */ /* 0x000fea0003800000 */
.L_x_220:
        /* <DEDUP_REMOVED lines=10> */
.L_x_223:
[----:B------:R-:W-:Y:S05]  /*d890*/  BSYNC B1 ;  /* 0x0000000000017941 */ /* 0x000fea0003800000 */
.L_x_222:
        /* <DEDUP_REMOVED lines=10> */
.L_x_225:
[----:B------:R-:W-:Y:S05]  /*d940*/  BSYNC B1 ;  /* 0x0000000000017941 */ /* 0x000fea0003800000 */
.L_x_224:
        /* <DEDUP_REMOVED lines=10> */
.L_x_227:
[----:B------:R-:W-:Y:S05]  /*d9f0*/  BSYNC B1 ;  /* 0x0000000000017941 */ /* 0x000fea0003800000 */
.L_x_226:
        /* <DEDUP_REMOVED lines=10> */
.L_x_229:
[----:B------:R-:W-:Y:S05]  /*daa0*/  BSYNC B1 ;  /* 0x0000000000017941 */ /* 0x000fea0003800000 */
.L_x_228:
        /* <DEDUP_REMOVED lines=10> */
.L_x_231:
[----:B------:R-:W-:Y:S05]  /*db50*/  BSYNC B1 ;  /* 0x0000000000017941 */ /* 0x000fea0003800000 */
.L_x_230:
        /* <DEDUP_REMOVED lines=10> */
.L_x_233:
[----:B------:R-:W-:Y:S05]  /*dc00*/  BSYNC B1 ;  /* 0x0000000000017941 */ /* 0x000fea0003800000 */
.L_x_232:
        /* <DEDUP_REMOVED lines=10> */
.L_x_235:
[----:B------:R-:W-:Y:S05]  /*dcb0*/  BSYNC B1 ;  /* 0x0000000000017941 */ /* 0x000fea0003800000 */
.L_x_234:
        /* <DEDUP_REMOVED lines=10> */
.L_x_237:
[----:B------:R-:W-:Y:S05]  /*dd60*/  BSYNC B1 ;  /* 0x0000000000017941 */ /* 0x000fea0003800000 */
.L_x_236:
        /* <DEDUP_REMOVED lines=10> */
.L_x_239:
[----:B------:R-:W-:Y:S05]  /*de10*/  BSYNC B1 ;  /* 0x0000000000017941 */ /* 0x000fea0003800000 */
.L_x_238:
        /* <DEDUP_REMOVED lines=10> */
.L_x_241:
[----:B------:R-:W-:Y:S05]  /*dec0*/  BSYNC B1 ;  /* 0x0000000000017941 */ /* 0x000fea0003800000 */
.L_x_240:
        /* <DEDUP_REMOVED lines=10> */
.L_x_243:
[----:B------:R-:W-:Y:S05]  /*df70*/  BSYNC B1 ;  /* 0x0000000000017941 */ /* 0x000fea0003800000 */
.L_x_242:
        /* <DEDUP_REMOVED lines=10> */
.L_x_245:
[----:B------:R-:W-:Y:S05]  /*e020*/  BSYNC B1 ;  /* 0x0000000000017941 */ /* 0x000fea0003800000 */
.L_x_244:
        /* <DEDUP_REMOVED lines=10> */
.L_x_247:
[----:B------:R-:W-:Y:S05]  /*e0d0*/  BSYNC B1 ;  /* 0x0000000000017941 */ /* 0x000fea0003800000 */
.L_x_246:
        /* <DEDUP_REMOVED lines=10> */
.L_x_249:
[----:B------:R-:W-:Y:S05]  /*e180*/  BSYNC B1 ;  /* 0x0000000000017941 */ /* 0x000fea0003800000 */
.L_x_248:
        /* <DEDUP_REMOVED lines=10> */
.L_x_251:
[----:B------:R-:W-:Y:S05]  /*e230*/  BSYNC B1 ;  /* 0x0000000000017941 */ /* 0x000fea0003800000 */
.L_x_250:
        /* <DEDUP_REMOVED lines=10> */
.L_x_253:
[----:B------:R-:W-:Y:S05]  /*e2e0*/  BSYNC B1 ;  /* 0x0000000000017941 */ /* 0x000fea0003800000 */
.L_x_252:
        /* <DEDUP_REMOVED lines=10> */
.L_x_255:
[----:B------:R-:W-:Y:S05]  /*e390*/  BSYNC B1 ;  /* 0x0000000000017941 */ /* 0x000fea0003800000 */
.L_x_254:
        /* <DEDUP_REMOVED lines=10> */
.L_x_257:
[----:B------:R-:W-:Y:S05]  /*e440*/  BSYNC B1 ;  /* 0x0000000000017941 */ /* 0x000fea0003800000 */
.L_x_256:
        /* <DEDUP_REMOVED lines=10> */
.L_x_259:
[----:B------:R-:W-:Y:S05]  /*e4f0*/  BSYNC B1 ;  /* 0x0000000000017941 */ /* 0x000fea0003800000 */
.L_x_258:
        /* <DEDUP_REMOVED lines=10> */
.L_x_261:
[----:B------:R-:W-:Y:S05]  /*e5a0*/  BSYNC B1 ;  /* 0x0000000000017941 */ /* 0x000fea0003800000 */
.L_x_260:
        /* <DEDUP_REMOVED lines=10> */
.L_x_263:
[----:B------:R-:W-:Y:S05]  /*e650*/  BSYNC B1 ;  /* 0x0000000000017941 */ /* 0x000fea0003800000 */
.L_x_262:
        /* <DEDUP_REMOVED lines=10> */
.L_x_265:
[----:B------:R-:W-:Y:S05]  /*e700*/  BSYNC B1 ;  /* 0x0000000000017941 */ /* 0x000fea0003800000 */
.L_x_264:
        /* <DEDUP_REMOVED lines=10> */
.L_x_267:
[----:B------:R-:W-:Y:S05]  /*e7b0*/  BSYNC B1 ;  /* 0x0000000000017941 */ /* 0x000fea0003800000 */
.L_x_266:
        /* <DEDUP_REMOVED lines=10> */
.L_x_269:
[----:B------:R-:W-:Y:S05]  /*e860*/  BSYNC B1 ;  /* 0x0000000000017941 */ /* 0x000fea0003800000 */
.L_x_268:
        /* <DEDUP_REMOVED lines=10> */
.L_x_271:
[----:B------:R-:W-:Y:S05]  /*e910*/  BSYNC B1 ;  /* 0x0000000000017941 */ /* 0x000fea0003800000 */
.L_x_270:
        /* <DEDUP_REMOVED lines=10> */
.L_x_273:
[----:B------:R-:W-:Y:S05]  /*e9c0*/  BSYNC B1 ;  /* 0x0000000000017941 */ /* 0x000fea0003800000 */
.L_x_272:
        /* <DEDUP_REMOVED lines=10> */
.L_x_275:
[----:B------:R-:W-:Y:S05]  /*ea70*/  BSYNC B1 ;  /* 0x0000000000017941 */ /* 0x000fea0003800000 */
.L_x_274:
        /* <DEDUP_REMOVED lines=10> */
.L_x_277:
[----:B------:R-:W-:Y:S05]  /*eb20*/  BSYNC B1 ;  /* 0x0000000000017941 */ /* 0x000fea0003800000 */
.L_x_276:
        /* <DEDUP_REMOVED lines=10> */
.L_x_279:
[----:B------:R-:W-:Y:S05]  /*ebd0*/  BSYNC B1 ;  /* 0x0000000000017941 */ /* 0x000fea0003800000 */
.L_x_278:
        /* <DEDUP_REMOVED lines=10> */
.L_x_281:
[----:B------:R-:W-:Y:S05]  /*ec80*/  BSYNC B1 ;  /* 0x0000000000017941 */ /* 0x000fea0003800000 */
.L_x_280:
        /* <DEDUP_REMOVED lines=10> */
.L_x_283:
[----:B------:R-:W-:Y:S05]  /*ed30*/  BSYNC B1 ;  /* 0x0000000000017941 */ /* 0x000fea0003800000 */
.L_x_282:
[----:B0-234-:R-:W2:Y:S01]  /*ed40*/  LDL.LU R10, [R1+0x1f4] ;  /* 0x0001f400010a7983 */ /* 0x01dea20000300800 */
[----:B-----5:R-:W-:Y:S01]  /*ed50*/  IMAD.U32 R11, R23, 0x10000, RZ ;  /* 0x00010000170b7824 */ /* 0x020fe200078e00ff */
        /* <DEDUP_REMOVED lines=8> */
.L_x_285:
[----:B------:R-:W-:Y:S05]  /*ede0*/  BSYNC B1 ;  /* 0x0000000000017941 */ /* 0x000fea0003800000 */
.L_x_284:
[----:B------:R-:W3:Y:S01]  /*edf0*/  LDL.LU R10, [R1+0x1f8] ;  /* 0x0001f800010a7983 */ /* 0x000ee20000300800 */
[----:B0----5:R-:W-:Y:S01]  /*ee00*/  IMAD.U32 R11, R23, 0x10000, RZ ;  /* 0x00010000170b7824 */ /* 0x021fe200078e00ff */
[----:B------:R-:W-:Y:S01]  /*ee10*/  ISETP.GT.AND P1, PT, R0, 0xf9, P0 ;  /* 0x000000f90000780c */ /* 0x000fe20000724270 */
[----:B------:R-:W-:Y:S01]  /*ee20*/  BSSY B1, `(.L_x_286) ;  /* 0x000000a000017945 */ /* 0x000fe20003800000 */
[----:B------:R-:W-:Y:S01]  /*ee30*/  IADD3 R169, P0, R3, 0x80, RZ ;  /* 0x0000008003a97810 */ /* 0x000fe20007f1e0ff */
[----:B------:R-:W-:-:S04]  /*ee40*/  FMUL R11, R11, R16 ;  /* 0x000000100b0b7220 */ /* 0x000fc80000400000 */
[----:B---3--:R-:W-:-:S05]  /*ee50*/  FFMA R11, R10, R2, R11 ;  /* 0x000000020a0b7223 */ /* 0x008fca000000000b */
[----:B------:R-:W-:-:S04]  /*ee60*/  F2FP.BF16.F32.PACK_AB R11, RZ, R11 ;  /* 0x0000000bff0b723e */ /* 0x000fc800000010ff */
[----:B------:R-:W-:Y:S02]  /*ee70*/  PRMT R3, R11, 0x7610, R3 ;  /* 0x000076100b037816 */ /* 0x000fe40000000003 */
[----:B------:R-:W-:-:S03]  /*ee80*/  IADD3.X R11, RZ, UR7, RZ, P0, !PT ;  /* 0x00000007ff0b7c10 */ /* 0x000fc600087fe4ff */
[----:B------:R0:W-:Y:S01]  /*ee90*/  @P2 STG.E.U16 desc[UR36][R6.64+0x1f0], R3 ;  /* 0x0001f00306002986 */ /* 0x0001e2000c101524 */
[----:B------:R-:W-:Y:S05]  /*eea0*/  @!P1 BRA `(.L_x_287) ;  /* 0x0000000000049947 */ /* 0x000fea0003800000 */
[----:B------:R3:W5:Y:S02]  /*eeb0*/  LDG.E.LTC128B.U16 R23, desc[UR36][R8.64+0x1f2] ;  /* 0x0001f22408177981 */ /* 0x000764000c1e1520 */
.L_x_287:
[----:B------:R-:W-:Y:S05]  /*eec0*/  BSYNC B1 ;  /* 0x0000000000017941 */ /* 0x000fea0003800000 */
.L_x_286:
[----:B------:R-:W4:Y:S01]  /*eed0*/  LDL.LU R10, [R1+0x1fc] ;  /* 0x0001fc00010a7983 */ /* 0x000f220000300800 */
[----:B0----5:R-:W-:Y:S01]  /*eee0*/  IMAD.U32 R3, R23, 0x10000, RZ ;  /* 0x0001000017037824 */ /* 0x021fe200078e00ff */
[----:B------:R-:W-:Y:S01]  /*eef0*/  ISETP.GT.AND P0, PT, R153, 0x80, PT ;  /* 0x000000809900780c */ /* 0x000fe20003f04270 */
[----:B--23--:R-:W-:Y:S02]  /*ef00*/  IMAD R8, R11, R14, RZ ;  /* 0x0000000e0b087224 */ /* 0x00cfe400078e02ff */
[----:B------:R-:W-:Y:S01]  /*ef10*/  FMUL R3, R3, R16 ;  /* 0x0000001003037220 */ /* 0x000fe20000400000 */
[----:B------:R-:W-:Y:S01]  /*ef20*/  ISETP.GT.AND P4, PT, R0, RZ, P0 ;  /* 0x000000ff0000720c */ /* 0x000fe20000784270 */
[C---:B------:R-:W-:Y:S02]  /*ef30*/  IMAD R167, R169.reuse, R15, R8 ;  /* 0x0000000fa9a77224 */ /* 0x040fe400078e0208 */
[----:B------:R-:W-:-:S04]  /*ef40*/  IMAD.WIDE.U32 R8, R169, R14, R20 ;  /* 0x0000000ea9087225 */ /* 0x000fc800078e0014 */
[----:B------:R-:W-:Y:S02]  /*ef50*/  IMAD.IADD R9, R9, 0x1, R167 ;  /* 0x0000000109097824 */ /* 0x000fe400078e02a7 */
[----:B----4-:R-:W-:Y:S01]  /*ef60*/  FFMA R3, R10, R2, R3 ;  /* 0x000000020a037223 */ /* 0x010fe20000000003 */
[----:B------:R-:W-:-:S04]  /*ef70*/  LEA R10, P2, R8, R12, 0x1 ;  /* 0x0000000c080a7211 */ /* 0x000fc800078408ff */
[----:B------:R-:W-:Y:S02]  /*ef80*/  F2FP.BF16.F32.PACK_AB R3, RZ, R3 ;  /* 0x00000003ff03723e */ /* 0x000fe400000010ff */
[--C-:B------:R-:W-:Y:S02]  /*ef90*/  LEA.HI.X R11, R8, R13, R9.reuse, 0x1, P2 ;  /* 0x0000000d080b7211 */ /* 0x100fe400010f0c09 */
[----:B------:R-:W-:-:S05]  /*efa0*/  PRMT R9, R3, 0x7610, R9 ;  /* 0x0000761003097816 */ /* 0x000fca0000000009 */
[----:B------:R0:W-:Y:S04]  /*efb0*/  @P1 STG.E.U16 desc[UR36][R6.64+0x1f2], R9 ;  /* 0x0001f20906001986 */ /* 0x0001e8000c101524 */
[----:B------:R-:W2:Y:S01]  /*efc0*/  @P4 LDG.E.LTC128B.U16 R23, desc[UR36][R10.64] ;  /* 0x000000240a174981 */ /* 0x000ea2000c1e1520 */
[----:B-1----:R-:W-:Y:S01]  /*efd0*/  IMAD.U32 R161, RZ, RZ, UR8 ;  /* 0x00000008ffa17e24 */ /* 0x002fe2000f8e00ff */
[----:B------:R-:W-:Y:S01]  /*efe0*/  ISETP.GT.AND P2, PT, R0, 0x1, P0 ;  /* 0x000000010000780c */ /* 0x000fe20000744270 */
[----:B------:R-:W-:Y:S01]  /*eff0*/  IMAD.U32 R165, RZ, RZ, UR8 ;  /* 0x00000008ffa57e24 */ /* 0x000fe2000f8e00ff */
[----:B------:R-:W-:Y:S01]  /*f000*/  BSSY B1, `(.L_x_288) ;  /* 0x0000013000017945 */ /* 0x000fe20003800000 */
[----:B------:R-:W-:Y:S01]  /*f010*/  IMAD.U32 R164, RZ, RZ, UR9 ;  /* 0x00000009ffa47e24 */ /* 0x000fe2000f8e00ff */
[----:B------:R-:W-:Y:S01]  /*f020*/  SHF.L.U32 R161, R161, 0x8, RZ ;  /* 0x00000008a1a17819 */ /* 0x000fe200000006ff */
[----:B0-----:R-:W-:-:S03]  /*f030*/  IMAD.WIDE.U32 R8, R169, R14, R18 ;  /* 0x0000000ea9087225 */ /* 0x001fc600078e0012 */
[----:B------:R-:W-:Y:S01]  /*f040*/  SHF.L.U64.HI R165, R165, 0x8, R164 ;  /* 0x00000008a5a57819 */ /* 0x000fe200000102a4 */
[----:B------:R-:W-:Y:S02]  /*f050*/  IMAD.IADD R9, R167, 0x1, R9 ;  /* 0x00000001a7097824 */ /* 0x000fe400078e0209 */
[----:B------:R-:W-:Y:S01]  /*f060*/  IMAD.WIDE.U32 R162, R22, UR43, R8 ;  /* 0x0000002b16a27c25 */ /* 0x000fe2000f8e0008 */
[----:B------:R-:W-:-:S03]  /*f070*/  IADD3 R8, P1, R161, R4, RZ ;  /* 0x00000004a1087210 */ /* 0x000fc60007f3e0ff */
[----:B------:R-:W-:Y:S01]  /*f080*/  IMAD.IADD R7, R159, 0x1, R163 ;  /* 0x000000019f077824 */ /* 0x000fe200078e02a3 */
[----:B------:R-:W-:Y:S01]  /*f090*/  LEA R6, P3, R162, R12, 0x1 ;  /* 0x0000000ca2067211 */ /* 0x000fe200078608ff */
[----:B------:R-:W-:-:S03]  /*f0a0*/  IMAD.X R9, R165, 0x1, R5, P1 ;  /* 0x00000001a5097824 */ /* 0x000fc600008e0605 */
[----:B------:R-:W-:Y:S02]  /*f0b0*/  LEA.HI.X R7, R162, R13, R7, 0x1, P3 ;  /* 0x0000000da2077211 */ /* 0x000fe400018f0c07 */
[----:B--2---:R-:W-:-:S05]  /*f0c0*/  SHF.L.U32 R3, R23, 0x10, RZ ;  /* 0x0000001017037819 */ /* 0x004fca00000006ff */
[----:B------:R-:W-:-:S04]  /*f0d0*/  FMUL R3, R3, R16 ;  /* 0x0000001003037220 */ /* 0x000fc80000400000 */
[----:B------:R-:W-:-:S05]  /*f0e0*/  FFMA R3, R24, R2, R3 ;  /* 0x0000000218037223 */ /* 0x000fca0000000003 */
[----:B------:R-:W-:-:S05]  /*f0f0*/  F2FP.BF16.F32.PACK_AB R3, RZ, R3 ;  /* 0x00000003ff03723e */ /* 0x000fca00000010ff */
[----:B------:R0:W-:Y:S01]  /*f100*/  @P4 STG.E.U16 desc[UR36][R8.64], R3 ;  /* 0x0000000308004986 */ /* 0x0001e2000c101524 */
[----:B------:R-:W-:Y:S05]  /*f110*/  @!P2 BRA `(.L_x_289) ;  /* 0x000000000004a947 */ /* 0x000fea0003800000 */
[----:B------:R1:W5:Y:S02]  /*f120*/  LDG.E.LTC128B.U16 R23, desc[UR36][R6.64+0x2] ;  /* 0x0000022406177981 */ /* 0x000364000c1e1520 */
.L_x_289:
[----:B------:R-:W-:Y:S05]  /*f130*/  BSYNC B1 ;  /* 0x0000000000017941 */ /* 0x000fea0003800000 */
.L_x_288:
[----:B0----5:R-:W-:Y:S01]  /*f140*/  IMAD.U32 R3, R23, 0x10000, RZ ;  /* 0x0001000017037824 */ /* 0x021fe200078e00ff */
[----:B------:R-:W-:Y:S01]  /*f150*/  ISETP.GT.AND P1, PT, R153, 0x88, PT ;  /* 0x000000889900780c */ /* 0x000fe20003f24270 */
[----:B------:R-:W-:Y:S01]  /*f160*/  IMAD.WIDE.U32 R14, R169, R14, R156 ;  /* 0x0000000ea90e7225 */ /* 0x000fe200078e009c */
[----:B------:R-:W-:Y:S03]  /*f170*/  BSSY B1, `(.L_x_290) ;  /* 0x0000010000017945 */ /* 0x000fe60003800000 */
[----:B------:R-:W-:Y:S01]  /*f180*/  FMUL R10, R3, R16 ;  /* 0x00000010030a7220 */ /* 0x000fe20000400000 */
[----:B------:R-:W-:Y:S02]  /*f190*/  ISETP.GT.AND P3, PT, R0, RZ, P1 ;  /* 0x000000ff0000720c */ /* 0x000fe40000f64270 */
[----:B------:R-:W-:Y:S01]  /*f1a0*/  IADD3 R154, P4, R154, R14, RZ ;  /* 0x0000000e9a9a7210 */ /* 0x000fe20007f9e0ff */
[----:B------:R-:W-:Y:S01]  /*f1b0*/  FFMA R10, R25, R2, R10 ;  /* 0x00000002190a7223 */ /* 0x000fe2000000000a */
[----:B------:R-:W-:-:S02]  /*f1c0*/  IADD3 R167, R167, R15, RZ ;  /* 0x0000000fa7a77210 */ /* 0x000fc40007ffe0ff */
[----:B------:R-:W-:Y:S02]  /*f1d0*/  IADD3 R14, P5, R18, R14, RZ ;  /* 0x0000000e120e7210 */ /* 0x000fe40007fbe0ff */
[----:B------:R-:W-:Y:S01]  /*f1e0*/  F2FP.BF16.F32.PACK_AB R3, RZ, R10 ;  /* 0x0000000aff03723e */ /* 0x000fe200000010ff */
[--C-:B------:R-:W-:Y:S01]  /*f1f0*/  IMAD.X R20, R167, 0x1, R21.reuse, P4 ;  /* 0x00000001a7147824 */ /* 0x100fe200020e0615 */
[C---:B------:R-:W-:Y:S02]  /*f200*/  LEA R10, P4, R154.reuse, R12, 0x1 ;  /* 0x0000000c9a0a7211 */ /* 0x040fe400078808ff */
[----:B------:R-:W-:Y:S02]  /*f210*/  PRMT R21, R3, 0x7610, R21 ;  /* 0x0000761003157816 */ /* 0x000fe40000000015 */
[----:B------:R-:W-:Y:S02]  /*f220*/  LEA.HI.X R11, R154, R13, R20, 0x1, P4 ;  /* 0x0000000d9a0b7211 */ /* 0x000fe400020f0c14 */
[----:B------:R-:W-:Y:S01]  /*f230*/  PRMT R3, R23, 0x7610, R3 ;  /* 0x0000761017037816 */ /* 0x000fe20000000003 */
[----:B------:R0:W-:Y:S01]  /*f240*/  @P2 STG.E.U16 desc[UR36][R8.64+0x2], R21 ;  /* 0x0000021508002986 */ /* 0x0001e2000c101524 */
[----:B------:R-:W-:Y:S05]  /*f250*/  @!P3 BRA `(.L_x_291) ;  /* 0x000000000004b947 */ /* 0x000fea0003800000 */
[----:B------:R2:W5:Y:S02]  /*f260*/  LDG.E.LTC128B.U16 R3, desc[UR36][R10.64] ;  /* 0x000000240a037981 */ /* 0x000564000c1e1520 */
.L_x_291:
[----:B------:R-:W-:Y:S05]  /*f270*/  BSYNC B1 ;  /* 0x0000000000017941 */ /* 0x000fea0003800000 */
.L_x_290:
[----:B--2--5:R-:W-:Y:S01]  /*f280*/  IMAD.U32 R11, R3, 0x10000, RZ ;  /* 0x00010000030b7824 */ /* 0x024fe200078e00ff */
[----:B------:R-:W-:Y:S01]  /*f290*/  IADD3 R10, P2, R8, R160, RZ ;  /* 0x000000a0080a7210 */ /* 0x000fe20007f5e0ff */
[----:B------:R-:W-:Y:S01]  /*f2a0*/  IMAD.X R15, R19, 0x1, R167, P5 ;  /* 0x00000001130f7824 */ /* 0x000fe200028e06a7 */
[----:B------:R-:W-:Y:S01]  /*f2b0*/  ISETP.GT.AND P5, PT, R0, 0x1, P1 ;  /* 0x000000010000780c */ /* 0x000fe20000fa4270 */
[----:B------:R-:W-:Y:S01]  /*f2c0*/  FMUL R11, R11, R16 ;  /* 0x000000100b0b7220 */ /* 0x000fe20000400000 */
[----:B------:R-:W-:Y:S01]  /*f2d0*/  BSSY B1, `(.L_x_292) ;  /* 0x000000b000017945 */ /* 0x000fe20003800000 */
[----:B------:R-:W-:-:S04]  /*f2e0*/  IMAD.WIDE.U32 R22, R22, UR43, R14 ;  /* 0x0000002b16167c25 */ /* 0x000fc8000f8e000e */
[----:B------:R-:W-:Y:S01]  /*f2f0*/  FFMA R11, R26, R2, R11 ;  /* 0x000000021a0b7223 */ /* 0x000fe2000000000b */
[----:B------:R-:W-:-:S04]  /*f300*/  IADD3 R159, R159, R23, RZ ;  /* 0x000000179f9f7210 */ /* 0x000fc80007ffe0ff */
[----:B------:R-:W-:Y:S01]  /*f310*/  F2FP.BF16.F32.PACK_AB R14, RZ, R11 ;  /* 0x0000000bff0e723e */ /* 0x000fe200000010ff */
[----:B------:R-:W-:Y:S01]  /*f320*/  IMAD.X R11, R9, 0x1, R158, P2 ;  /* 0x00000001090b7824 */ /* 0x000fe200010e069e */
[----:B------:R-:W-:-:S04]  /*f330*/  LEA R12, P4, R22, R12, 0x1 ;  /* 0x0000000c160c7211 */ /* 0x000fc800078808ff */
[----:B------:R2:W-:Y:S01]  /*f340*/  @P3 STG.E.U16 desc[UR36][R10.64], R14 ;  /* 0x0000000e0a003986 */ /* 0x0005e2000c101524 */
[----:B------:R-:W-:Y:S01]  /*f350*/  LEA.HI.X R13, R22, R13, R159, 0x1, P4 ;  /* 0x0000000d160d7211 */ /* 0x000fe200020f0c9f */
[----:B------:R-:W-:Y:S07]  /*f360*/  @!P5 BRA `(.L_x_293) ;  /* 0x000000000004d947 */ /* 0x000fee0003800000 */
[----:B------:R3:W5:Y:S02]  /*f370*/  LDG.E.LTC128B.U16 R3, desc[UR36][R12.64+0x2] ;  /* 0x000002240c037981 */ /* 0x000764000c1e1520 */
.L_x_293:
[----:B------:R-:W-:Y:S05]  /*f380*/  BSYNC B1 ;  /* 0x0000000000017941 */ /* 0x000fea0003800000 */
.L_x_292:
[----:B-----5:R-:W-:Y:S01]  /*f390*/  IMAD.U32 R15, R3, 0x10000, RZ ;  /* 0x00010000030f7824 */ /* 0x020fe200078e00ff */
[----:B------:R-:W-:Y:S01]  /*f3a0*/  ISETP.GT.AND P2, PT, R0, 0x8, P0 ;  /* 0x000000080000780c */ /* 0x000fe20000744270 */
[----:B------:R-:W-:Y:S02]  /*f3b0*/  BSSY B1, `(.L_x_294) ;  /* 0x0000007000017945 */ /* 0x000fe40003800000 */
[----:B--2---:R-:W-:-:S04]  /*f3c0*/  FMUL R14, R15, R16 ;  /* 0x000000100f0e7220 */ /* 0x004fc80000400000 */
[----:B------:R-:W-:-:S05]  /*f3d0*/  FFMA R14, R27, R2, R14 ;  /* 0x000000021b0e7223 */ /* 0x000fca000000000e */
[----:B------:R-:W-:-:S05]  /*f3e0*/  F2FP.BF16.F32.PACK_AB R14, RZ, R14 ;  /* 0x0000000eff0e723e */ /* 0x000fca00000010ff */
[----:B------:R2:W-:Y:S01]  /*f3f0*/  @P5 STG.E.U16 desc[UR36][R10.64+0x2], R14 ;  /* 0x0000020e0a005986 */ /* 0x0005e2000c101524 */
[----:B------:R-:W-:Y:S05]  /*f400*/  @!P2 BRA `(.L_x_295) ;  /* 0x000000000004a947 */ /* 0x000fea0003800000 */
[----:B------:R4:W5:Y:S02]  /*f410*/  LDG.E.LTC128B.U16 R3, desc[UR36][R6.64+0x10] ;  /* 0x0000102406037981 */ /* 0x000964000c1e1520 */
.L_x_295:
[----:B------:R-:W-:Y:S05]  /*f420*/  BSYNC B1 ;  /* 0x0000000000017941 */ /* 0x000fea0003800000 */
.L_x_294:
[----:B--2--5:R-:W-:Y:S01]  /*f430*/  IMAD.U32 R11, R3, 0x10000, RZ ;  /* 0x00010000030b7824 */ /* 0x024fe200078e00ff */
[----:B------:R-:W-:Y:S01]  /*f440*/  ISETP.GT.AND P3, PT, R0, 0x9, P0 ;  /* 0x000000090000780c */ /* 0x000fe20000764270 */
[----:B------:R-:W-:Y:S02]  /*f450*/  BSSY B1, `(.L_x_296) ;  /* 0x0000007000017945 */ /* 0x000fe40003800000 */
[----:B------:R-:W-:-:S04]  /*f460*/  FMUL R11, R11, R16 ;  /* 0x000000100b0b7220 */ /* 0x000fc80000400000 */
[----:B------:R-:W-:-:S05]  /*f470*/  FFMA R11, R28, R2, R11 ;  /* 0x000000021c0b7223 */ /* 0x000fca000000000b */
[----:B------:R-:W-:-:S05]  /*f480*/  F2FP.BF16.F32.PACK_AB R11, RZ, R11 ;  /* 0x0000000bff0b723e */ /* 0x000fca00000010ff */
[----:B------:R2:W-:Y:S01]  /*f490*/  @P2 STG.E.U16 desc[UR36][R8.64+0x10], R11 ;  /* 0x0000100b08002986 */ /* 0x0005e2000c101524 */
[----:B------:R-:W-:Y:S05]  /*f4a0*/  @!P3 BRA `(.L_x_297) ;  /* 0x000000000004b947 */ /* 0x000fea0003800000 */
[----:B------:R0:W5:Y:S02]  /*f4b0*/  LDG.E.LTC128B.U16 R3, desc[UR36][R6.64+0x12] ;  /* 0x0000122406037981 */ /* 0x000164000c1e1520 */
.L_x_297:
[----:B------:R-:W-:Y:S05]  /*f4c0*/  BSYNC B1 ;  /* 0x0000000000017941 */ /* 0x000fea0003800000 */
.L_x_296:
[----:B--2--5:R-:W-:Y:S01]  /*f4d0*/  SHF.L.U32 R11, R3, 0x10, RZ ;  /* 0x00000010030b7819 */ /* 0x024fe200000006ff */
[----:B------:R-:W-:Y:S01]  /*f4e0*/  BSSY B1, `(.L_x_298) ;  /* 0x0000008000017945 */ /* 0x000fe20003800000 */
[----:B------:R-:W-:-:S03]  /*f4f0*/  ISETP.GT.AND P4, PT, R0, 0x8, P1 ;  /* 0x000000080000780c */ /* 0x000fc60000f84270 */
[----:B------:R-:W-:-:S04]  /*f500*/  FMUL R10, R11, R16 ;  /* 0x000000100b0a7220 */ /* 0x000fc80000400000 */
[----:B------:R-:W-:-:S05]  /*f510*/  FFMA R10, R29, R2, R10 ;  /* 0x000000021d0a7223 */ /* 0x000fca000000000a */
[----:B------:R-:W-:-:S05]  /*f520*/  F2FP.BF16.F32.PACK_AB R10, RZ, R10 ;  /* 0x0000000aff0a723e */ /* 0x000fca00000010ff */
[----:B------:R2:W-:Y:S01]  /*f530*/  @P3 STG.E.U16 desc[UR36][R8.64+0x12], R10 ;  /* 0x0000120a08003986 */ /* 0x0005e2000c101524 */
[----:B------:R-:W-:Y:S05]  /*f540*/  @!P4 BRA `(.L_x_299) ;  /* 0x000000000004c947 */ /* 0x000fea0003800000 */
[----:B------:R0:W5:Y:S02]  /*f550*/  LDG.E.LTC128B.U16 R3, desc[UR36][R12.64+0x10] ;  /* 0x000010240c037981 */ /* 0x000164000c1e1520 */
.L_x_299:
[----:B------:R-:W-:Y:S05]  /*f560*/  BSYNC B1 ;  /* 0x0000000000017941 */ /* 0x000fea0003800000 */
.L_x_298:
[----:B-----5:R-:W-:Y:S01]  /*f570*/  IMAD.U32 R11, R3, 0x10000, RZ ;  /* 0x00010000030b7824 */ /* 0x020fe200078e00ff */
[----:B--2---:R-:W-:Y:S01]  /*f580*/  IADD3 R10, P3, R160, R8, RZ ;  /* 0x00000008a00a7210 */ /* 0x004fe20007f7e0ff */
[----:B------:R-:W-:Y:S01]  /*f590*/  BSSY B1, `(.L_x_300) ;  /* 0x0000009000017945 */ /* 0x000fe20003800000 */
[----:B------:R-:W-:Y:S01]  /*f5a0*/  ISETP.GT.AND P2, PT, R0, 0x9, P1 ;  /* 0x000000090000780c */ /* 0x000fe20000f44270 */
[----:B------:R-:W-:-:S04]  /*f5b0*/  FMUL R11, R11, R16 ;  /* 0x000000100b0b7220 */ /* 0x000fc80000400000 */
[----:B------:R-:W-:-:S05]  /*f5c0*/  FFMA R11, R30, R2, R11 ;  /* 0x000000021e0b7223 */ /* 0x000fca000000000b */
[----:B------:R-:W-:Y:S01]  /*f5d0*/  F2FP.BF16.F32.PACK_AB R14, RZ, R11 ;  /* 0x0000000bff0e723e */ /* 0x000fe200000010ff */
[----:B------:R-:W-:-:S05]  /*f5e0*/  IMAD.X R11, R158, 0x1, R9, P3 ;  /* 0x000000019e0b7824 */ /* 0x000fca00018e0609 */
[----:B------:R2:W-:Y:S01]  /*f5f0*/  @P4 STG.E.U16 desc[UR36][R10.64+0x10], R14 ;  /* 0x0000100e0a004986 */ /* 0x0005e2000c101524 */
[----:B------:R-:W-:Y:S05]  /*f600*/  @!P2 BRA `(.L_x_301) ;  /* 0x000000000004a947 */ /* 0x000fea0003800000 */
[----:B------:R0:W5:Y:S02]  /*f610*/  LDG.E.LTC128B.U16 R3, desc[UR36][R12.64+0x12] ;  /* 0x000012240c037981 */ /* 0x000164000c1e1520 */
.L_x_301:
[----:B------:R-:W-:Y:S05]  /*f620*/  BSYNC B1 ;  /* 0x0000000000017941 */ /* 0x000fea0003800000 */
.L_x_300:
[----:B--2--5:R-:W-:Y:S01]  /*f630*/  IMAD.U32 R11, R3, 0x10000, RZ ;  /* 0x00010000030b7824 */ /* 0x024fe200078e00ff */
[----:B------:R-:W-:Y:S01]  /*f640*/  IADD3 R160, P3, P4, R160, R4, R161 ;  /* 0x00000004a0a07210 */ /* 0x000fe20007c7e0a1 */
[----:B------:R-:W-:Y:S01]  /*f650*/  BSSY B1, `(.L_x_302) ;  /* 0x0000009000017945 */ /* 0x000fe20003800000 */
[----:B------:R-:W-:Y:S01]  /*f660*/  ISETP.GT.AND P5, PT, R0, 0x10, P0 ;  /* 0x000000100000780c */ /* 0x000fe200007a4270 */
[----:B------:R-:W-:Y:S01]  /*f670*/  FMUL R10, R11, R16 ;  /* 0x000000100b0a7220 */ /* 0x000fe20000400000 */
[----:B------:R-:W-:-:S03]  /*f680*/  IADD3.X R161, R158, R5, R165, P3, P4 ;  /* 0x000000059ea17210 */ /* 0x000fc60001fe84a5 */
[----:B------:R-:W-:-:S05]  /*f690*/  FFMA R10, R31, R2, R10 ;  /* 0x000000021f0a7223 */ /* 0x000fca000000000a */
[----:B------:R-:W-:-:S05]  /*f6a0*/  F2FP.BF16.F32.PACK_AB R10, RZ, R10 ;  /* 0x0000000aff0a723e */ /* 0x000fca00000010ff */
[----:B------:R2:W-:Y:S01]  /*f6b0*/  @P2 STG.E.U16 desc[UR36][R160.64+0x12], R10 ;  /* 0x0000120aa0002986 */ /* 0x0005e2000c101524 */
[----:B------:R-:W-:Y:S05]  /*f6c0*/  @!P5 BRA `(.L_x_303) ;  /* 0x000000000004d947 */ /* 0x000fea0003800000 */
[----:B------:R0:W5:Y:S02]  /*f6d0*/  LDG.E.LTC128B.U16 R3, desc[UR36][R6.64+0x20] ;  /* 0x0000202406037981 */ /* 0x000164000c1e1520 */
.L_x_303:
[----:B------:R-:W-:Y:S05]  /*f6e0*/  BSYNC B1 ;  /* 0x0000000000017941 */ /* 0x000fea0003800000 */
.L_x_302:
[----:B-----5:R-:W-:Y:S01]  /*f6f0*/  SHF.L.U32 R5, R3, 0x10, RZ ;  /* 0x0000001003057819 */ /* 0x020fe200000006ff */
        /* <DEDUP_REMOVED lines=8> */
.L_x_305:
[----:B------:R-:W-:Y:S05]  /*f780*/  BSYNC B1 ;  /* 0x0000000000017941 */ /* 0x000fea0003800000 */
.L_x_304:
[----:B0----5:R-:W-:Y:S01]  /*f790*/  IMAD.U32 R5, R3, 0x10000, RZ ;  /* 0x0001000003057824 */ /* 0x021fe200078e00ff */
        /* <DEDUP_REMOVED lines=8> */
.L_x_307:
[----:B------:R-:W-:Y:S05]  /*f820*/  BSYNC B1 ;  /* 0x0000000000017941 */ /* 0x000fea0003800000 */
.L_x_306:
[----:B-----5:R-:W-:Y:S01]  /*f830*/  IMAD.U32 R5, R3, 0x10000, RZ ;  /* 0x0001000003057824 */ /* 0x020fe200078e00ff */
[----:B------:R-:W-:Y:S01]  /*f840*/  ISETP.GT.AND P2, PT, R0, 0x11, P1 ;  /* 0x000000110000780c */ /* 0x000fe20000f44270 */
[----:B0-----:R-:W-:Y:S01]  /*f850*/  @P3 IMAD.MOV.U32 R4, RZ, RZ, R160 ;  /* 0x000000ffff043224 */ /* 0x001fe200078e00a0 */
[----:B------:R-:W-:Y:S01]  /*f860*/  BSSY B1, `(.L_x_308) ;  /* 0x0000009000017945 */ /* 0x000fe20003800000 */
[----:B------:R-:W-:-:S04]  /*f870*/  FMUL R5, R5, R16 ;  /* 0x0000001005057220 */ /* 0x000fc80000400000 */
[----:B------:R-:W-:-:S05]  /*f880*/  FFMA R5, R34, R2, R5 ;  /* 0x0000000222057223 */ /* 0x000fca0000000005 */
[----:B------:R-:W-:-:S04]  /*f890*/  F2FP.BF16.F32.PACK_AB R5, RZ, R5 ;  /* 0x00000005ff05723e */ /* 0x000fc800000010ff */
[----:B--2---:R-:W-:Y:S02]  /*f8a0*/  PRMT R10, R5, 0x7610, R10 ;  /* 0x00007610050a7816 */ /* 0x004fe4000000000a */
[----:B------:R-:W-:-:S05]  /*f8b0*/  @P3 MOV R5, R161 ;  /* 0x000000a100053202 */ /* 0x000fca0000000f00 */
[----:B------:R0:W-:Y:S01]  /*f8c0*/  @P3 STG.E.U16 desc[UR36][R4.64+0x20], R10 ;  /* 0x0000200a04003986 */ /* 0x0001e2000c101524 */
[----:B------:R-:W-:Y:S05]  /*f8d0*/  @!P2 BRA `(.L_x_309) ;  /* 0x000000000004a947 */ /* 0x000fea0003800000 */
[----:B------:R2:W5:Y:S02]  /*f8e0*/  LDG.E.LTC128B.U16 R3, desc[UR36][R12.64+0x22] ;  /* 0x000022240c037981 */ /* 0x000564000c1e1520 */
.L_x_309:
[----:B------:R-:W-:Y:S05]  /*f8f0*/  BSYNC B1 ;  /* 0x0000000000017941 */ /* 0x000fea0003800000 */
.L_x_308:
[----:B0----5:R-:W-:Y:S01]  /*f900*/  IMAD.U32 R5, R3, 0x10000, RZ ;  /* 0x0001000003057824 */ /* 0x021fe200078e00ff */
[----:B------:R-:W-:Y:S01]  /*f910*/  ISETP.GT.AND P3, PT, R0, 0x18, P0 ;  /* 0x000000180000780c */ /* 0x000fe20000764270 */
[----:B------:R-:W-:Y:S02]  /*f920*/  BSSY B1, `(.L_x_310) ;  /* 0x000000a000017945 */ /* 0x000fe40003800000 */
[----:B------:R-:W-:Y:S01]  /*f930*/  FMUL R4, R5, R16 ;  /* 0x0000001005047220 */ /* 0x000fe20000400000 */
[----:B------:R-:W-:-:S03]  /*f940*/  @P2 IMAD.MOV.U32 R5, RZ, RZ, R161 ;  /* 0x000000ffff052224 */ /* 0x000fc600078e00a1 */
[----:B------:R-:W-:-:S05]  /*f950*/  FFMA R4, R35, R2, R4 ;  /* 0x0000000223047223 */ /* 0x000fca0000000004 */
[----:B------:R-:W-:-:S04]  /*f960*/  F2FP.BF16.F32.PACK_AB R4, RZ, R4 ;  /* 0x00000004ff04723e */ /* 0x000fc800000010ff */
[----:B------:R-:W-:Y:S01]  /*f970*/  PRMT R10, R4, 0x7610, R10 ;  /* 0x00007610040a7816 */ /* 0x000fe2000000000a */
[----:B------:R-:W-:-:S05]  /*f980*/  @P2 IMAD.MOV.U32 R4, RZ, RZ, R160 ;  /* 0x000000ffff042224 */ /* 0x000fca00078e00a0 */
[----:B------:R0:W-:Y:S01]  /*f990*/  @P2 STG.E.U16 desc[UR36][R4.64+0x22], R10 ;  /* 0x0000220a04002986 */ /* 0x0001e2000c101524 */
[----:B------:R-:W-:Y:S05]  /*f9a0*/  @!P3 BRA `(.L_x_311) ;  /* 0x000000000004b947 */ /* 0x000fea0003800000 */
[----:B------:R0:W5:Y:S02]  /*f9b0*/  LDG.E.LTC128B.U16 R3, desc[UR36][R6.64+0x30] ;  /* 0x0000302406037981 */ /* 0x000164000c1e1520 */
.L_x_311:
[----:B------:R-:W-:Y:S05]  /*f9c0*/  BSYNC B1 ;  /* 0x0000000000017941 */ /* 0x000fea0003800000 */
.L_x_310:
[----:B0----5:R-:W-:Y:S01]  /*f9d0*/  SHF.L.U32 R5, R3, 0x10, RZ ;  /* 0x0000001003057819 */ /* 0x021fe200000006ff */
        /* <DEDUP_REMOVED lines=8> */
.L_x_313:
[----:B------:R-:W-:Y:S05]  /*fa60*/  BSYNC B1 ;  /* 0x0000000000017941 */ /* 0x000fea0003800000 */
.L_x_312:
        /* <DEDUP_REMOVED lines=9> */
.L_x_315:
[----:B------:R-:W-:Y:S05]  /*fb00*/  BSYNC B1 ;  /* 0x0000000000017941 */ /* 0x000fea0003800000 */
.L_x_314:
[----:B-----5:R-:W-:Y:S01]  /*fb10*/  IMAD.U32 R5, R3, 0x10000, RZ ;  /* 0x0001000003057824 */ /* 0x020fe200078e00ff */
[----:B------:R-:W-:Y:S01]  /*fb20*/  ISETP.GT.AND P2, PT, R0, 0x19, P1 ;  /* 0x000000190000780c */ /* 0x000fe20000f44270 */
[----:B0-----:R-:W-:Y:S01]  /*fb30*/  @P3 IMAD.MOV.U32 R4, RZ, RZ, R160 ;  /* 0x000000ffff043224 */ /* 0x001fe200078e00a0 */
[----:B------:R-:W-:Y:S01]  /*fb40*/  BSSY B1, `(.L_x_316) ;  /* 0x0000009000017945 */ /* 0x000fe20003800000 */
[----:B------:R-:W-:-:S04]  /*fb50*/  FMUL R5, R5, R16 ;  /* 0x0000001005057220 */ /* 0x000fc80000400000 */
[----:B------:R-:W-:-:S05]  /*fb60*/  FFMA R5, R38, R2, R5 ;  /* 0x0000000226057223 */ /* 0x000fca0000000005 */
[----:B------:R-:W-:-:S04]  /*fb70*/  F2FP.BF16.F32.PACK_AB R5, RZ, R5 ;  /* 0x00000005ff05723e */ /* 0x000fc800000010ff */
[----:B------:R-:W-:Y:S02]  /*fb80*/  PRMT R10, R5, 0x7610, R10 ;  /* 0x00007610050a7816 */ /* 0x000fe4000000000a */
[----:B------:R-:W-:-:S05]  /*fb90*/  @P3 MOV R5, R161 ;  /* 0x000000a100053202 */ /* 0x000fca0000000f00 */
[----:B------:R0:W-:Y:S01]  /*fba0*/  @P3 STG.E.U16 desc[UR36][R4.64+0x30], R10 ;  /* 0x0000300a04003986 */ /* 0x0001e2000c101524 */
[----:B------:R-:W-:Y:S05]  /*fbb0*/  @!P2 BRA `(.L_x_317) ;  /* 0x000000000004a947 */ /* 0x000fea0003800000 */
[----:B------:R0:W5:Y:S02]  /*fbc0*/  LDG.E.LTC128B.U16 R3, desc[UR36][R12.64+0x32] ;  /* 0x000032240c037981 */ /* 0x000164000c1e1520 */
.L_x_317:
[----:B------:R-:W-:Y:S05]  /*fbd0*/  BSYNC B1 ;  /* 0x0000000000017941 */ /* 0x000fea0003800000 */
.L_x_316:
        /* <DEDUP_REMOVED lines=12> */
.L_x_319:
[----:B------:R-:W-:Y:S05]  /*fca0*/  BSYNC B1 ;  /* 0x0000000000017941 */ /* 0x000fea0003800000 */
.L_x_318:
        /* <DEDUP_REMOVED lines=9> */
.L_x_321:
[----:B------:R-:W-:Y:S05]  /*fd40*/  BSYNC B1 ;  /* 0x0000000000017941 */ /* 0x000fea0003800000 */
.L_x_320:
        /* <DEDUP_REMOVED lines=9> */
.L_x_323:
[----:B------:R-:W-:Y:S05]  /*fde0*/  BSYNC B1 ;  /* 0x0000000000017941 */ /* 0x000fea0003800000 */
.L_x_322:
        /* <DEDUP_REMOVED lines=12> */
.L_x_325:
[----:B------:R-:W-:Y:S05]  /*feb0*/  BSYNC B1 ;  /* 0x0000000000017941 */ /* 0x000fea0003800000 */
.L_x_324:
        /* <DEDUP_REMOVED lines=12> */
.L_x_327:
[----:B------:R-:W-:Y:S05]  /*ff80*/  BSYNC B1 ;  /* 0x0000000000017941 */ /* 0x000fea0003800000 */
.L_x_326:
        /* <DEDUP_REMOVED lines=9> */
.L_x_329:
[----:B------:R-:W-:Y:S05]  /*10020*/  BSYNC B1 ;  /* 0x0000000000017941 */ /* 0x000fea0003800000 */
.L_x_328:
        /* <DEDUP_REMOVED lines=9> */
.L_x_331:
[----:B------:R-:W-:Y:S05]  /*100c0*/  BSYNC B1 ;  /* 0x0000000000017941 */ /* 0x000fea0003800000 */
.L_x_330:
        /* <DEDUP_REMOVED lines=12> */
.L_x_333:
[----:B------:R-:W-:Y:S05]  /*10190*/  BSYNC B1 ;  /* 0x0000000000017941 */ /* 0x000fea0003800000 */
.L_x_332:
        /* <DEDUP_REMOVED lines=12> */
.L_x_335:
[----:B------:R-:W-:Y:S05]  /*10260*/  BSYNC B1 ;  /* 0x0000000000017941 */ /* 0x000fea0003800000 */
.L_x_334:
        /* <DEDUP_REMOVED lines=9> */
.L_x_337:
[----:B------:R-:W-:Y:S05]  /*10300*/  BSYNC B1 ;  /* 0x0000000000017941 */ /* 0x000fea0003800000 */
.L_x_336:
        /* <DEDUP_REMOVED lines=9> */
.L_x_339:
[----:B------:R-:W-:Y:S05]  /*103a0*/  BSYNC B1 ;  /* 0x0000000000017941 */ /* 0x000fea0003800000 */
.L_x_338:
        /* <DEDUP_REMOVED lines=12> */
.L_x_341:
[----:B------:R-:W-:Y:S05]  /*10470*/  BSYNC B1 ;  /* 0x0000000000017941 */ /* 0x000fea0003800000 */
.L_x_340:
        /* <DEDUP_REMOVED lines=12> */
.L_x_343:
[----:B------:R-:W-:Y:S05]  /*10540*/  BSYNC B1 ;  /* 0x0000000000017941 */ /* 0x000fea0003800000 */
.L_x_342:
        /* <DEDUP_REMOVED lines=9> */
.L_x_345:
[----:B------:R-:W-:Y:S05]  /*105e0*/  BSYNC B1 ;  /* 0x0000000000017941 */ /* 0x000fea0003800000 */
.L_x_344:
        /* <DEDUP_REMOVED lines=9> */
.L_x_347:
[----:B------:R-:W-:Y:S05]  /*10680*/  BSYNC B1 ;  /* 0x0000000000017941 */ /* 0x000fea0003800000 */
.L_x_346:
        /* <DEDUP_REMOVED lines=12> */
.L_x_349:
[----:B------:R-:W-:Y:S05]  /*10750*/  BSYNC B1 ;  /* 0x0000000000017941 */ /* 0x000fea0003800000 */
.L_x_348:
        /* <DEDUP_REMOVED lines=12> */
.L_x_351:
[----:B------:R-:W-:Y:S05]  /*10820*/  BSYNC B1 ;  /* 0x0000000000017941 */ /* 0x000fea0003800000 */
.L_x_350:
        /* <DEDUP_REMOVED lines=9> */
.L_x_353:
[----:B------:R-:W-:Y:S05]  /*108c0*/  BSYNC B1 ;  /* 0x0000000000017941 */ /* 0x000fea0003800000 */
.L_x_352:
        /* <DEDUP_REMOVED lines=9> */
.L_x_355:
[----:B------:R-:W-:Y:S05]  /*10960*/  BSYNC B1 ;  /* 0x0000000000017941 */ /* 0x000fea0003800000 */
.L_x_354:
        /* <DEDUP_REMOVED lines=12> */
.L_x_357:
[----:B------:R-:W-:Y:S05]  /*10a30*/  BSYNC B1 ;  /* 0x0000000000017941 */ /* 0x000fea0003800000 */
.L_x_356:
        /* <DEDUP_REMOVED lines=12> */
.L_x_359:
[----:B------:R-:W-:Y:S05]  /*10b00*/  BSYNC B1 ;  /* 0x0000000000017941 */ /* 0x000fea0003800000 */
.L_x_358:
        /* <DEDUP_REMOVED lines=9> */
.L_x_361:
[----:B------:R-:W-:Y:S05]  /*10ba0*/  BSYNC B1 ;  /* 0x0000000000017941 */ /* 0x000fea0003800000 */
.L_x_360:
        /* <DEDUP_REMOVED lines=9> */
.L_x_363:
[----:B------:R-:W-:Y:S05]  /*10c40*/  BSYNC B1 ;  /* 0x0000000000017941 */ /* 0x000fea0003800000 */
.L_x_362:
        /* <DEDUP_REMOVED lines=12> */
.L_x_365:
[----:B------:R-:W-:Y:S05]  /*10d10*/  BSYNC B1 ;  /* 0x0000000000017941 */ /* 0x000fea0003800000 */
.L_x_364:
        /* <DEDUP_REMOVED lines=12> */
.L_x_367:
[----:B------:R-:W-:Y:S05]  /*10de0*/  BSYNC B1 ;  /* 0x0000000000017941 */ /* 0x000fea0003800000 */
.L_x_366:
        /* <DEDUP_REMOVED lines=9> */
.L_x_369:
[----:B------:R-:W-:Y:S05]  /*10e80*/  BSYNC B1 ;  /* 0x0000000000017941 */ /* 0x000fea0003800000 */
.L_x_368:
        /* <DEDUP_REMOVED lines=9> */
.L_x_371:
[----:B------:R-:W-:Y:S05]  /*10f20*/  BSYNC B1 ;  /* 0x0000000000017941 */ /* 0x000fea0003800000 */
.L_x_370:
        /* <DEDUP_REMOVED lines=12> */
.L_x_373:
[----:B------:R-:W-:Y:S05]  /*10ff0*/  BSYNC B1 ;  /* 0x0000000000017941 */ /* 0x000fea0003800000 */
.L_x_372:
        /* <DEDUP_REMOVED lines=12> */
.L_x_375:
[----:B------:R-:W-:Y:S05]  /*110c0*/  BSYNC B1 ;  /* 0x0000000000017941 */ /* 0x000fea0003800000 */
.L_x_374:
        /* <DEDUP_REMOVED lines=9> */
.L_x_377:
[----:B------:R-:W-:Y:S05]  /*11160*/  BSYNC B1 ;  /* 0x0000000000017941 */ /* 0x000fea0003800000 */
.L_x_376:
        /* <DEDUP_REMOVED lines=9> */
.L_x_379:
[----:B------:R-:W-:Y:S05]  /*11200*/  BSYNC B1 ;  /* 0x0000000000017941 */ /* 0x000fea0003800000 */
.L_x_378:
        /* <DEDUP_REMOVED lines=12> */
.L_x_381:
[----:B------:R-:W-:Y:S05]  /*112d0*/  BSYNC B1 ;  /* 0x0000000000017941 */ /* 0x000fea0003800000 */
.L_x_380:
        /* <DEDUP_REMOVED lines=12> */
.L_x_383:
[----:B------:R-:W-:Y:S05]  /*113a0*/  BSYNC B1 ;  /* 0x0000000000017941 */ /* 0x000fea0003800000 */
.L_x_382:
        /* <DEDUP_REMOVED lines=9> */
.L_x_385:
[----:B------:R-:W-:Y:S05]  /*11440*/  BSYNC B1 ;  /* 0x0000000000017941 */ /* 0x000fea0003800000 */
.L_x_384:
        /* <DEDUP_REMOVED lines=9> */
.L_x_387:
[----:B------:R-:W-:Y:S05]  /*114e0*/  BSYNC B1 ;  /* 0x0000000000017941 */ /* 0x000fea0003800000 */
.L_x_386:
        /* <DEDUP_REMOVED lines=12> */
.L_x_389:
[----:B------:R-:W-:Y:S05]  /*115b0*/  BSYNC B1 ;  /* 0x0000000000017941 */ /* 0x000fea0003800000 */
.L_x_388:
        /* <DEDUP_REMOVED lines=12> */
.L_x_391:
[----:B------:R-:W-:Y:S05]  /*11680*/  BSYNC B1 ;  /* 0x0000000000017941 */ /* 0x000fea0003800000 */
.L_x_390:
        /* <DEDUP_REMOVED lines=9> */
.L_x_393:
[----:B------:R-:W-:Y:S05]  /*11720*/  BSYNC B1 ;  /* 0x0000000000017941 */ /* 0x000fea0003800000 */
.L_x_392:
        /* <DEDUP_REMOVED lines=9> */
.L_x_395:
[----:B------:R-:W-:Y:S05]  /*117c0*/  BSYNC B1 ;  /* 0x0000000000017941 */ /* 0x000fea0003800000 */
.L_x_394:
        /* <DEDUP_REMOVED lines=12> */
.L_x_397:
[----:B------:R-:W-:Y:S05]  /*11890*/  BSYNC B1 ;  /* 0x0000000000017941 */ /* 0x000fea0003800000 */
.L_x_396:
        /* <DEDUP_REMOVED lines=12> */
.L_x_399:
[----:B------:R-:W-:Y:S05]  /*11960*/  BSYNC B1 ;  /* 0x0000000000017941 */ /* 0x000fea0003800000 */
.L_x_398:
        /* <DEDUP_REMOVED lines=9> */
.L_x_401:
[----:B------:R-:W-:Y:S05]  /*11a00*/  BSYNC B1 ;  /* 0x0000000000017941 */ /* 0x000fea0003800000 */
.L_x_400:
        /* <DEDUP_REMOVED lines=9> */
.L_x_403:
[----:B------:R-:W-:Y:S05]  /*11aa0*/  BSYNC B1 ;  /* 0x0000000000017941 */ /* 0x000fea0003800000 */
.L_x_402:
        /* <DEDUP_REMOVED lines=12> */
.L_x_405:
[----:B------:R-:W-:Y:S05]  /*11b70*/  BSYNC B1 ;  /* 0x0000000000017941 */ /* 0x000fea0003800000 */
.L_x_404:
        /* <DEDUP_REMOVED lines=12> */
.L_x_407:
[----:B------:R-:W-:Y:S05]  /*11c40*/  BSYNC B1 ;  /* 0x0000000000017941 */ /* 0x000fea0003800000 */
.L_x_406:
        /* <DEDUP_REMOVED lines=9> */
.L_x_409:
[----:B------:R-:W-:Y:S05]  /*11ce0*/  BSYNC B1 ;  /* 0x0000000000017941 */ /* 0x000fea0003800000 */
.L_x_408:
        /* <DEDUP_REMOVED lines=9> */
.L_x_411:
[----:B------:R-:W-:Y:S05]  /*11d80*/  BSYNC B1 ;  /* 0x0000000000017941 */ /* 0x000fea0003800000 */
.L_x_410:
        /* <DEDUP_REMOVED lines=12> */
.L_x_413:
[----:B------:R-:W-:Y:S05]  /*11e50*/  BSYNC B1 ;  /* 0x0000000000017941 */ /* 0x000fea0003800000 */
.L_x_412:
        /* <DEDUP_REMOVED lines=12> */
.L_x_415:
[----:B------:R-:W-:Y:S05]  /*11f20*/  BSYNC B1 ;  /* 0x0000000000017941 */ /* 0x000fea0003800000 */
.L_x_414:
        /* <DEDUP_REMOVED lines=9> */
.L_x_417:
[----:B------:R-:W-:Y:S05]  /*11fc0*/  BSYNC B1 ;  /* 0x0000000000017941 */ /* 0x000fea0003800000 */
.L_x_416:
        /* <DEDUP_REMOVED lines=9> */
.L_x_419:
[----:B------:R-:W-:Y:S05]  /*12060*/  BSYNC B1 ;  /* 0x0000000000017941 */ /* 0x000fea0003800000 */
.L_x_418:
        /* <DEDUP_REMOVED lines=12> */
.L_x_421:
[----:B------:R-:W-:Y:S05]  /*12130*/  BSYNC B1 ;  /* 0x0000000000017941 */ /* 0x000fea0003800000 */
.L_x_420:
        /* <DEDUP_REMOVED lines=12> */
.L_x_423:
[----:B------:R-:W-:Y:S05]  /*12200*/  BSYNC B1 ;  /* 0x0000000000017941 */ /* 0x000fea0003800000 */
.L_x_422:
        /* <DEDUP_REMOVED lines=9> */
.L_x_425:
[----:B------:R-:W-:Y:S05]  /*122a0*/  BSYNC B1 ;  /* 0x0000000000017941 */ /* 0x000fea0003800000 */
.L_x_424:
        /* <DEDUP_REMOVED lines=9> */
.L_x_427:
[----:B------:R-:W-:Y:S05]  /*12340*/  BSYNC B1 ;  /* 0x0000000000017941 */ /* 0x000fea0003800000 */
.L_x_426:
        /* <DEDUP_REMOVED lines=12> */
.L_x_429:
[----:B------:R-:W-:Y:S05]  /*12410*/  BSYNC B1 ;  /* 0x0000000000017941 */ /* 0x000fea0003800000 */
.L_x_428:
        /* <DEDUP_REMOVED lines=12> */
.L_x_431:
[----:B------:R-:W-:Y:S05]  /*124e0*/  BSYNC B1 ;  /* 0x0000000000017941 */ /* 0x000fea0003800000 */
.L_x_430:
        /* <DEDUP_REMOVED lines=9> */
.L_x_433:
[----:B------:R-:W-:Y:S05]  /*12580*/  BSYNC B1 ;  /* 0x0000000000017941 */ /* 0x000fea0003800000 */
.L_x_432:
        /* <DEDUP_REMOVED lines=9> */
.L_x_435:
[----:B------:R-:W-:Y:S05]  /*12620*/  BSYNC B1 ;  /* 0x0000000000017941 */ /* 0x000fea0003800000 */
.L_x_434:
        /* <DEDUP_REMOVED lines=12> */
.L_x_437:
[----:B------:R-:W-:Y:S05]  /*126f0*/  BSYNC B1 ;  /* 0x0000000000017941 */ /* 0x000fea0003800000 */
.L_x_436:
        /* <DEDUP_REMOVED lines=12> */
.L_x_439:
[----:B------:R-:W-:Y:S05]  /*127c0*/  BSYNC B1 ;  /* 0x0000000000017941 */ /* 0x000fea0003800000 */
.L_x_438:
        /* <DEDUP_REMOVED lines=9> */
.L_x_441:
[----:B------:R-:W-:Y:S05]  /*12860*/  BSYNC B1 ;  /* 0x0000000000017941 */ /* 0x000fea0003800000 */
.L_x_440:
        /* <DEDUP_REMOVED lines=9> */
.L_x_443:
[----:B------:R-:W-:Y:S05]  /*12900*/  BSYNC B1 ;  /* 0x0000000000017941 */ /* 0x000fea0003800000 */
.L_x_442:
        /* <DEDUP_REMOVED lines=12> */
.L_x_445:
[----:B------:R-:W-:Y:S05]  /*129d0*/  BSYNC B1 ;  /* 0x0000000000017941 */ /* 0x000fea0003800000 */
.L_x_444:
        /* <DEDUP_REMOVED lines=12> */
.L_x_447:
[----:B------:R-:W-:Y:S05]  /*12aa0*/  BSYNC B1 ;  /* 0x0000000000017941 */ /* 0x000fea0003800000 */
.L_x_446:
        /* <DEDUP_REMOVED lines=9> */
.L_x_449:
[----:B------:R-:W-:Y:S05]  /*12b40*/  BSYNC B1 ;  /* 0x0000000000017941 */ /* 0x000fea0003800000 */
.L_x_448:
        /* <DEDUP_REMOVED lines=9> */
.L_x_451:
[----:B------:R-:W-:Y:S05]  /*12be0*/  BSYNC B1 ;  /* 0x0000000000017941 */ /* 0x000fea0003800000 */
.L_x_450:
        /* <DEDUP_REMOVED lines=12> */
.L_x_453:
[----:B------:R-:W-:Y:S05]  /*12cb0*/  BSYNC B1 ;  /* 0x0000000000017941 */ /* 0x000fea0003800000 */
.L_x_452:
        /* <DEDUP_REMOVED lines=12> */
.L_x_455:
[----:B------:R-:W-:Y:S05]  /*12d80*/  BSYNC B1 ;  /* 0x0000000000017941 */ /* 0x000fea0003800000 */
.L_x_454:
        /* <DEDUP_REMOVED lines=9> */
.L_x_457:
[----:B------:R-:W-:Y:S05]  /*12e20*/  BSYNC B1 ;  /* 0x0000000000017941 */ /* 0x000fea0003800000 */
.L_x_456:
        /* <DEDUP_REMOVED lines=9> */
.L_x_459:
[----:B------:R-:W-:Y:S05]  /*12ec0*/  BSYNC B1 ;  /* 0x0000000000017941 */ /* 0x000fea0003800000 */
.L_x_458:
        /* <DEDUP_REMOVED lines=12> */
.L_x_461:
[----:B------:R-:W-:Y:S05]  /*12f90*/  BSYNC B1 ;  /* 0x0000000000017941 */ /* 0x000fea0003800000 */
.L_x_460:
        /* <DEDUP_REMOVED lines=12> */
.L_x_463:
[----:B------:R-:W-:Y:S05]  /*13060*/  BSYNC B1 ;  /* 0x0000000000017941 */ /* 0x000fea0003800000 */
.L_x_462:
        /* <DEDUP_REMOVED lines=9> */
.L_x_465:
[----:B------:R-:W-:Y:S05]  /*13100*/  BSYNC B1 ;  /* 0x0000000000017941 */ /* 0x000fea0003800000 */
.L_x_464:
        /* <DEDUP_REMOVED lines=9> */
.L_x_467:
[----:B------:R-:W-:Y:S05]  /*131a0*/  BSYNC B1 ;  /* 0x0000000000017941 */ /* 0x000fea0003800000 */
.L_x_466:
        /* <DEDUP_REMOVED lines=12> */
.L_x_469:
[----:B------:R-:W-:Y:S05]  /*13270*/  BSYNC B1 ;  /* 0x0000000000017941 */ /* 0x000fea0003800000 */
.L_x_468:
        /* <DEDUP_REMOVED lines=12> */
.L_x_471:
[----:B------:R-:W-:Y:S05]  /*13340*/  BSYNC B1 ;  /* 0x0000000000017941 */ /* 0x000fea0003800000 */
.L_x_470:
        /* <DEDUP_REMOVED lines=9> */
.L_x_473:
[----:B------:R-:W-:Y:S05]  /*133e0*/  BSYNC B1 ;  /* 0x0000000000017941 */ /* 0x000fea0003800000 */
.L_x_472:
        /* <DEDUP_REMOVED lines=9> */
.L_x_475:
[----:B------:R-:W-:Y:S05]  /*13480*/  BSYNC B1 ;  /* 0x0000000000017941 */ /* 0x000fea0003800000 */
.L_x_474:
        /* <DEDUP_REMOVED lines=12> */
.L_x_477:
[----:B------:R-:W-:Y:S05]  /*13550*/  BSYNC B1 ;  /* 0x0000000000017941 */ /* 0x000fea0003800000 */
.L_x_476:
        /* <DEDUP_REMOVED lines=12> */
.L_x_479:
[----:B------:R-:W-:Y:S05]  /*13620*/  BSYNC B1 ;  /* 0x0000000000017941 */ /* 0x000fea0003800000 */
.L_x_478:
        /* <DEDUP_REMOVED lines=9> */
.L_x_481:
[----:B------:R-:W-:Y:S05]  /*136c0*/  BSYNC B1 ;  /* 0x0000000000017941 */ /* 0x000fea0003800000 */
.L_x_480:
        /* <DEDUP_REMOVED lines=9> */
.L_x_483:
[----:B------:R-:W-:Y:S05]  /*13760*/  BSYNC B1 ;  /* 0x0000000000017941 */ /* 0x000fea0003800000 */
.L_x_482:
        /* <DEDUP_REMOVED lines=12> */
.L_x_485:
[----:B------:R-:W-:Y:S05]  /*13830*/  BSYNC B1 ;  /* 0x0000000000017941 */ /* 0x000fea0003800000 */
.L_x_484:
        /* <DEDUP_REMOVED lines=12> */
.L_x_487:
[----:B------:R-:W-:Y:S05]  /*13900*/  BSYNC B1 ;  /* 0x0000000000017941 */ /* 0x000fea0003800000 */
.L_x_486:
        /* <DEDUP_REMOVED lines=9> */
.L_x_489:
[----:B------:R-:W-:Y:S05]  /*139a0*/  BSYNC B1 ;  /* 0x0000000000017941 */ /* 0x000fea0003800000 */
.L_x_488:
        /* <DEDUP_REMOVED lines=9> */
.L_x_491:
[----:B------:R-:W-:Y:S05]  /*13a40*/  BSYNC B1 ;  /* 0x0000000000017941 */ /* 0x000fea0003800000 */
.L_x_490:
        /* <DEDUP_REMOVED lines=12> */
.L_x_493:
[----:B------:R-:W-:Y:S05]  /*13b10*/  BSYNC B1 ;  /* 0x0000000000017941 */ /* 0x000fea0003800000 */
.L_x_492:
        /* <DEDUP_REMOVED lines=12> */
.L_x_495:
[----:B------:R-:W-:Y:S05]  /*13be0*/  BSYNC B1 ;  /* 0x0000000000017941 */ /* 0x000fea0003800000 */
.L_x_494:
        /* <DEDUP_REMOVED lines=9> */
.L_x_497:
[----:B------:R-:W-:Y:S05]  /*13c80*/  BSYNC B1 ;  /* 0x0000000000017941 */ /* 0x000fea0003800000 */
.L_x_496:
        /* <DEDUP_REMOVED lines=9> */
.L_x_499:
[----:B------:R-:W-:Y:S05]  /*13d20*/  BSYNC B1 ;  /* 0x0000000000017941 */ /* 0x000fea0003800000 */
.L_x_498:
        /* <DEDUP_REMOVED lines=12> */
.L_x_501:
[----:B------:R-:W-:Y:S05]  /*13df0*/  BSYNC B1 ;  /* 0x0000000000017941 */ /* 0x000fea0003800000 */
.L_x_500:
        /* <DEDUP_REMOVED lines=12> */
.L_x_503:
[----:B------:R-:W-:Y:S05]  /*13ec0*/  BSYNC B1 ;  /* 0x0000000000017941 */ /* 0x000fea0003800000 */
.L_x_502:
        /* <DEDUP_REMOVED lines=9> */
.L_x_505:
[----:B------:R-:W-:Y:S05]  /*13f60*/  BSYNC B1 ;  /* 0x0000000000017941 */ /* 0x000fea0003800000 */
.L_x_504:
        /* <DEDUP_REMOVED lines=9> */
.L_x_507:
[----:B------:R-:W-:Y:S05]  /*14000*/  BSYNC B1 ;  /* 0x0000000000017941 */ /* 0x000fea0003800000 */
.L_x_506:
        /* <DEDUP_REMOVED lines=12> */
.L_x_509:
[----:B------:R-:W-:Y:S05]  /*140d0*/  BSYNC B1 ;  /* 0x0000000000017941 */ /* 0x000fea0003800000 */
.L_x_508:
        /* <DEDUP_REMOVED lines=12> */
.L_x_511:
[----:B------:R-:W-:Y:S05]  /*141a0*/  BSYNC B1 ;  /* 0x0000000000017941 */ /* 0x000fea0003800000 */
.L_x_510:
        /* <DEDUP_REMOVED lines=9> */
.L_x_513:
[----:B------:R-:W-:Y:S05]  /*14240*/  BSYNC B1 ;  /* 0x0000000000017941 */ /* 0x000fea0003800000 */
.L_x_512:
        /* <DEDUP_REMOVED lines=9> */
.L_x_515:
[----:B------:R-:W-:Y:S05]  /*142e0*/  BSYNC B1 ;  /* 0x0000000000017941 */ /* 0x000fea0003800000 */
.L_x_514:
        /* <DEDUP_REMOVED lines=12> */
.L_x_517:
[----:B------:R-:W-:Y:S05]  /*143b0*/  BSYNC B1 ;  /* 0x0000000000017941 */ /* 0x000fea0003800000 */
.L_x_516:
        /* <DEDUP_REMOVED lines=12> */
.L_x_519:
[----:B------:R-:W-:Y:S05]  /*14480*/  BSYNC B1 ;  /* 0x0000000000017941 */ /* 0x000fea0003800000 */
.L_x_518:
        /* <DEDUP_REMOVED lines=9> */
.L_x_521:
[----:B------:R-:W-:Y:S05]  /*14520*/  BSYNC B1 ;  /* 0x0000000000017941 */ /* 0x000fea0003800000 */
.L_x_520:
        /* <DEDUP_REMOVED lines=9> */
.L_x_523:
[----:B------:R-:W-:Y:S05]  /*145c0*/  BSYNC B1 ;  /* 0x0000000000017941 */ /* 0x000fea0003800000 */
.L_x_522:
        /* <DEDUP_REMOVED lines=12> */
.L_x_525:
[----:B------:R-:W-:Y:S05]  /*14690*/  BSYNC B1 ;  /* 0x0000000000017941 */ /* 0x000fea0003800000 */
.L_x_524:
        /* <DEDUP_REMOVED lines=12> */
.L_x_527:
[----:B------:R-:W-:Y:S05]  /*14760*/  BSYNC B1 ;  /* 0x0000000000017941 */ /* 0x000fea0003800000 */
.L_x_526:
        /* <DEDUP_REMOVED lines=9> */
.L_x_529:
[----:B------:R-:W-:Y:S05]  /*14800*/  BSYNC B1 ;  /* 0x0000000000017941 */ /* 0x000fea0003800000 */
.L_x_528:
        /* <DEDUP_REMOVED lines=9> */
.L_x_531:
[----:B------:R-:W-:Y:S05]  /*148a0*/  BSYNC B1 ;  /* 0x0000000000017941 */ /* 0x000fea0003800000 */
.L_x_530:
        /* <DEDUP_REMOVED lines=12> */
.L_x_533:
[----:B------:R-:W-:Y:S05]  /*14970*/  BSYNC B1 ;  /* 0x0000000000017941 */ /* 0x000fea0003800000 */
.L_x_532:
        /* <DEDUP_REMOVED lines=12> */
.L_x_535:
[----:B------:R-:W-:Y:S05]  /*14a40*/  BSYNC B1 ;  /* 0x0000000000017941 */ /* 0x000fea0003800000 */
.L_x_534:
        /* <DEDUP_REMOVED lines=9> */
.L_x_537:
[----:B------:R-:W-:Y:S05]  /*14ae0*/  BSYNC B1 ;  /* 0x0000000000017941 */ /* 0x000fea0003800000 */
.L_x_536:
        /* <DEDUP_REMOVED lines=9> */
.L_x_539:
[----:B------:R-:W-:Y:S05]  /*14b80*/  BSYNC B1 ;  /* 0x0000000000017941 */ /* 0x000fea0003800000 */
.L_x_538:
[----:B-----5:R-:W-:Y:S01]  /*14b90*/  IMAD.U32 R5, R3, 0x10000, RZ ;  /* 0x0001000003057824 */ /* 0x020fe200078e00ff */
[----:B------:R-:W-:Y:S01]  /*14ba0*/  ISETP.GT.AND P1, PT, R0, 0xf9, P1 ;  /* 0x000000f90000780c */ /* 0x000fe20000f24270 */
[----:B0-----:R-:W-:Y:S01]  /*14bb0*/  @P2 IMAD.MOV.U32 R4, RZ, RZ, R160 ;  /* 0x000000ffff042224 */ /* 0x001fe200078e00a0 */
[----:B------:R-:W-:Y:S01]  /*14bc0*/  BSSY B1, `(.L_x_540) ;  /* 0x0000009000017945 */ /* 0x000fe20003800000 */
[----:B------:R-:W-:-:S04]  /*14bd0*/  FMUL R5, R5, R16 ;  /* 0x0000001005057220 */ /* 0x000fc80000400000 */
[----:B------:R-:W-:-:S05]  /*14be0*/  FFMA R5, R150, R2, R5 ;  /* 0x0000000296057223 */ /* 0x000fca0000000005 */
[----:B------:R-:W-:-:S04]  /*14bf0*/  F2FP.BF16.F32.PACK_AB R5, RZ, R5 ;  /* 0x00000005ff05723e */ /* 0x000fc800000010ff */
[----:B-1--4-:R-:W-:Y:S02]  /*14c00*/  PRMT R6, R5, 0x7610, R6 ;  /* 0x0000761005067816 */ /* 0x012fe40000000006 */
[----:B------:R-:W-:-:S05]  /*14c10*/  @P2 MOV R5, R161 ;  /* 0x000000a100052202 */ /* 0x000fca0000000f00 */
[----:B------:R0:W-:Y:S01]  /*14c20*/  @P2 STG.E.U16 desc[UR36][R4.64+0x1f0], R6 ;  /* 0x0001f00604002986 */ /* 0x0001e2000c101524 */
[----:B------:R-:W-:Y:S05]  /*14c30*/  @!P1 BRA `(.L_x_541) ;  /* 0x0000000000049947 */ /* 0x000fea0003800000 */
[----:B------:R1:W5:Y:S02]  /*14c40*/  LDG.E.LTC128B.U16 R3, desc[UR36][R12.64+0x1f2] ;  /* 0x0001f2240c037981 */ /* 0x000364000c1e1520 */
.L_x_541:
[----:B------:R-:W-:Y:S05]  /*14c50*/  BSYNC B1 ;  /* 0x0000000000017941 */ /* 0x000fea0003800000 */
.L_x_540:
[----:B------:R-:W-:Y:S05]  /*14c60*/  @!P1 BRA `(.L_x_542) ;  /* 0x0000004c00b09947 */ /* 0x000fea0003800000 */
[----:B-----5:R-:W-:-:S04]  /*14c70*/  IMAD.U32 R3, R3, 0x10000, RZ ;  /* 0x0001000003037824 */ /* 0x020fc800078e00ff */
[----:B------:R-:W-:-:S04]  /*14c80*/  FMUL R0, R3, R16 ;  /* 0x0000001003007220 */ /* 0x000fc80000400000 */
[----:B------:R-:W-:-:S05]  /*14c90*/  FFMA R0, R151, R2, R0 ;  /* 0x0000000297007223 */ /* 0x000fca0000000000 */
[----:B------:R-:W-:-:S05]  /*14ca0*/  F2FP.BF16.F32.PACK_AB R0, RZ, R0 ;  /* 0x00000000ff00723e */ /* 0x000fca00000010ff */
[----:B------:R4:W-:Y:S01]  /*14cb0*/  STG.E.U16 desc[UR36][R160.64+0x1f2], R0 ;  /* 0x0001f200a0007986 */ /* 0x0009e2000c101524 */
[----:B------:R-:W-:Y:S05]  /*14cc0*/  BRA `(.L_x_542) ;  /* 0x0000004c00987947 */ /* 0x000fea0003800000 */
.L_x_35:
[----:B------:R-:W2:Y:S01]  /*14cd0*/  LDL.LU R3, [R1] ;  /* 0x0000000001037983 */ /* 0x000ea20000300800 */
[----:B------:R-:W-:-:S03]  /*14ce0*/  ULDC.64 UR4, c[0x0][0x5c0] ;  /* 0x0001700000047ab9 */ /* 0x000fc60000000a00 */
[----:B------:R-:W3:Y:S04]  /*14cf0*/  LDL.LU R9, [R1+0x60] ;  /* 0x0000600001097983 */ /* 0x000ee80000300800 */
[----:B------:R-:W4:Y:S04]  /*14d00*/  LDL.LU R11, [R1+0x8c] ;  /* 0x00008c00010b7983 */ /* 0x000f280000300800 */
[----:B------:R-:W5:Y:S04]  /*14d10*/  LDL.LU R12, [R1+0x90] ;  /* 0x00009000010c7983 */ /* 0x000f680000300800 */
        /* <DEDUP_REMOVED lines=74> */
[----:B------:R-:W5:Y:S01]  /*151c0*/  LDL.LU R161, [R1+0x1cc] ;  /* 0x0001cc0001a17983 */ /* 0x000f620000300800 */
[----:B--2---:R-:W-:-:S03]  /*151d0*/  FMUL R3, R3, R2 ;  /* 0x0000000203037220 */ /* 0x004fc60000400000 */
[----:B------:R-:W2:Y:S01]  /*151e0*/  LDL.LU R160, [R1+0x1d0] ;  /* 0x0001d00001a07983 */ /* 0x000ea20000300800 */
[----:B------:R-:W-:-:S03]  /*151f0*/  LEA R4, P0, R6, UR4, 0x1 ;  /* 0x0000000406047c11 */ /* 0x000fc6000f8008ff */
[----:B------:R-:W2:Y:S04]  /*15200*/  LDL.LU R159, [R1+0x1d4] ;  /* 0x0001d400019f7983 */ /* 0x000ea80000300800 */
[----:B------:R-:W2:Y:S04]  /*15210*/  LDL.LU R158, [R1+0x1d8] ;  /* 0x0001d800019e7983 */ /* 0x000ea80000300800 */
[----:B------:R-:W2:Y:S04]  /*15220*/  LDL.LU R157, [R1+0x1dc] ;  /* 0x0001dc00019d7983 */ /* 0x000ea80000300800 */
[----:B------:R-:W2:Y:S01]  /*15230*/  LDL.LU R156, [R1+0x1e0] ;  /* 0x0001e000019c7983 */ /* 0x000ea20000300800 */
[----:B------:R-:W-:-:S03]  /*15240*/  LEA.HI.X R5, R6, UR5, R10, 0x1, P0 ;  /* 0x0000000506057c11 */ /* 0x000fc600080f0c0a */
[----:B------:R-:W2:Y:S01]  /*15250*/  LDL.LU R155, [R1+0x1e4] ;  /* 0x0001e400019b7983 */ /* 0x000ea20000300800 */
[----:B------:R-:W-:-:S03]  /*15260*/  F2FP.BF16.F32.PACK_AB R3, RZ, R3 ;  /* 0x00000003ff03723e */ /* 0x000fc600000010ff */
[----:B------:R-:W2:Y:S04]  /*15270*/  LDL.LU R154, [R1+0x1e8] ;  /* 0x0001e800019a7983 */ /* 0x000ea80000300800 */
[----:B------:R-:W2:Y:S04]  /*15280*/  LDL.LU R23, [R1+0x1ec] ;  /* 0x0001ec0001177983 */ /* 0x000ea80000300800 */
[----:B------:R-:W2:Y:S04]  /*15290*/  LDL.LU R22, [R1+0x1f0] ;  /* 0x0001f00001167983 */ /* 0x000ea80000300800 */
[----:B------:R-:W2:Y:S04]  /*152a0*/  LDL.LU R21, [R1+0x1f4] ;  /* 0x0001f40001157983 */ /* 0x000ea80000300800 */
[----:B------:R-:W2:Y:S04]  /*152b0*/  LDL.LU R20, [R1+0x1f8] ;  /* 0x0001f80001147983 */ /* 0x000ea80000300800 */
[----:B------:R-:W2:Y:S04]  /*152c0*/  LDL.LU R19, [R1+0x1fc] ;  /* 0x0001fc0001137983 */ /* 0x000ea80000300800 */
[----:B------:R-:W3:Y:S04]  /*152d0*/  LDL.LU R7, [R1+0x8] ;  /* 0x0000080001077983 */ /* 0x000ee80000300800 */
[----:B------:R-:W4:Y:S04]  /*152e0*/  LDL.LU R6, [R1+0xc] ;  /* 0x00000c0001067983 */ /* 0x000f280000300800 */
[----:B------:R0:W-:Y:S04]  /*152f0*/  @P1 STG.E.U16 desc[UR36][R4.64], R3 ;  /* 0x0000000304001986 */ /* 0x0001e8000c101524 */
[----:B0-----:R-:W5:Y:S01]  /*15300*/  LDL.LU R3, [R1+0x4] ;  /* 0x0000040001037983 */ /* 0x001f620000300800 */
[----:B------:R-:W-:Y:S01]  /*15310*/  ISETP.GT.AND P0, PT, R0, 0x1, P3 ;  /* 0x000000010000780c */ /* 0x000fe20001f04270 */
[----:B------:R-:W-:Y:S01]  /*15320*/  USHF.L.U32 UR5, UR8, 0x4, URZ ;  /* 0x0000000408057899 */ /* 0x000fe2000800063f */
[----:B------:R-:W-:Y:S01]  /*15330*/  ISETP.GT.AND P2, PT, R153, 0x8, PT ;  /* 0x000000089900780c */ /* 0x000fe20003f44270 */
[----:B------:R-:W-:Y:S01]  /*15340*/  USHF.L.U64.HI UR4, UR8, 0x4, UR9 ;  /* 0x0000000408047899 */ /* 0x000fe20008010209 */
[----:B---3--:R-:W-:-:S05]  /*15350*/  FMUL R7, R7, R2 ;  /* 0x0000000207077220 */ /* 0x008fca0000400000 */
[----:B------:R-:W-:-:S04]  /*15360*/  F2FP.BF16.F32.PACK_AB R7, RZ, R7 ;  /* 0x00000007ff07723e */ /* 0x000fc800000010ff */
[----:B------:R-:W-:Y:S01]  /*15370*/  PRMT R8, R7, 0x7610, R8 ;  /* 0x0000761007087816 */ /* 0x000fe20000000008 */
[----:B-----5:R-:W-:-:S05]  /*15380*/  FMUL R3, R3, R2 ;  /* 0x0000000203037220 */ /* 0x020fca0000400000 */
[----:B------:R-:W-:-:S05]  /*15390*/  F2FP.BF16.F32.PACK_AB R3, RZ, R3 ;  /* 0x00000003ff03723e */ /* 0x000fca00000010ff */
[----:B------:R4:W-:Y:S01]  /*153a0*/  @P0 STG.E.U16 desc[UR36][R4.64+0x2], R3 ;  /* 0x0000020304000986 */ /* 0x0009e2000c101524 */
[----:B------:R-:W-:Y:S01]  /*153b0*/  ISETP.GT.AND P0, PT, R0, RZ, P2 ;  /* 0x000000ff0000720c */ /* 0x000fe20001704270 */
[----:B----4-:R-:W-:Y:S01]  /*153c0*/  FMUL R3, R6, R2 ;  /* 0x0000000206037220 */ /* 0x010fe20000400000 */
[----:B------:R-:W-:-:S04]  /*153d0*/  IADD3 R6, P1, R4, UR5, RZ ;  /* 0x0000000504067c10 */ /* 0x000fc8000ff3e0ff */
[----:B------:R-:W-:Y:S02]  /*153e0*/  IADD3.X R7, R5, UR4, RZ, P1, !PT ;  /* 0x0000000405077c10 */ /* 0x000fe40008ffe4ff */
[----:B------:R-:W-:-:S05]  /*153f0*/  F2FP.BF16.F32.PACK_AB R3, RZ, R3 ;  /* 0x00000003ff03723e */ /* 0x000fca00000010ff */
[----:B------:R0:W-:Y:S01]  /*15400*/  @P0 STG.E.U16 desc[UR36][R6.64], R8 ;  /* 0x0000000806000986 */ /* 0x0001e2000c101524 */
[----:B------:R-:W-:-:S03]  /*15410*/  ISETP.GT.AND P0, PT, R0, 0x1, P2 ;  /* 0x000000010000780c */ /* 0x000fc60001704270 */
[----:B0-----:R-:W3:Y:S10]  /*15420*/  LDL.LU R8, [R1+0x50] ;  /* 0x0000500001087983 */ /* 0x001ef40000300800 */
[----:B------:R0:W-:Y:S04]  /*15430*/  @P0 STG.E.U16 desc[UR36][R6.64+0x2], R3 ;  /* 0x0000020306000986 */ /* 0x0001e8000c101524 */
[----:B0-----:R-:W4:Y:S01]  /*15440*/  LDL.LU R3, [R1+0x10] ;  /* 0x0000100001037983 */ /* 0x001f220000300800 */
[----:B------:R-:W-:Y:S01]  /*15450*/  ISETP.GT.AND P0, PT, R0, 0x8, P3 ;  /* 0x000000080000780c */ /* 0x000fe20001f04270 */
[----:B----4-:R-:W-:-:S05]  /*15460*/  FMUL R3, R3, R2 ;  /* 0x0000000203037220 */ /* 0x010fca0000400000 */
[----:B------:R-:W-:-:S07]  /*15470*/  F2FP.BF16.F32.PACK_AB R3, RZ, R3 ;  /* 0x00000003ff03723e */ /* 0x000fce00000010ff */
        /* <DEDUP_REMOVED lines=73> */
[----:B---3--:R-:W-:-:S05]  /*15910*/  FMUL R8, R8, R2 ;  /* 0x0000000208087220 */ /* 0x008fca0000400000 */
[----:B------:R-:W-:Y:S01]  /*15920*/  F2FP.BF16.F32.PACK_AB R8, RZ, R8 ;  /* 0x00000008ff08723e */ /* 0x000fe200000010ff */
[----:B----4-:R-:W-:-:S05]  /*15930*/  FMUL R3, R3, R2 ;  /* 0x0000000203037220 */ /* 0x010fca0000400000 */
[----:B------:R-:W-:-:S05]  /*15940*/  F2FP.BF16.F32.PACK_AB R3, RZ, R3 ;  /* 0x00000003ff03723e */ /* 0x000fca00000010ff */
[----:B------:R0:W-:Y:S01]  /*15950*/  @P0 STG.E.U16 desc[UR36][R6.64+0x42], R3 ;  /* 0x0000420306000986 */ /* 0x0001e2000c101524 */
[----:B------:R-:W-:-:S03]  /*15960*/  ISETP.GT.AND P0, PT, R0, 0x28, P3 ;  /* 0x000000280000780c */ /* 0x000fc60001f04270 */
[----:B0-----:R-:W3:Y:S01]  /*15970*/  LDL.LU R3, [R1+0x54] ;  /* 0x0000540001037983 */ /* 0x001ee20000300800 */
[----:B------:R-:W-:-:S09]  /*15980*/  ISETP.GT.AND P1, PT, R0, 0x29, P3 ;  /* 0x000000290000780c */ /* 0x000fd20001f24270 */
[----:B------:R0:W-:Y:S04]  /*15990*/  @P0 STG.E.U16 desc[UR36][R4.64+0x50], R8 ;  /* 0x0000500804000986 */ /* 0x0001e8000c101524 */
[----:B0-----:R-:W4:Y:S01]  /*159a0*/  LDL.LU R8, [R1+0x58] ;  /* 0x0000580001087983 */ /* 0x001f220000300800 */
[----:B---3--:R-:W-:-:S05]  /*159b0*/  FMUL R3, R3, R2 ;  /* 0x0000000203037220 */ /* 0x008fca0000400000 */
[----:B------:R-:W-:-:S05]  /*159c0*/  F2FP.BF16.F32.PACK_AB R3, RZ, R3 ;  /* 0x00000003ff03723e */ /* 0x000fca00000010ff */
[----:B------:R0:W-:Y:S01]  /*159d0*/  @P1 STG.E.U16 desc[UR36][R4.64+0x52], R3 ;  /* 0x0000520304001986 */ /* 0x0001e2000c101524 */
[----:B----4-:R-:W-:-:S05]  /*159e0*/  FMUL R8, R8, R2 ;  /* 0x0000000208087220 */ /* 0x010fca0000400000 */
[----:B------:R-:W-:Y:S01]  /*159f0*/  F2FP.BF16.F32.PACK_AB R8, RZ, R8 ;  /* 0x00000008ff08723e */ /* 0x000fe200000010ff */
[----:B0-----:R-:W3:Y:S03]  /*15a00*/  LDL.LU R3, [R1+0x5c] ;  /* 0x00005c0001037983 */ /* 0x001ee60000300800 */
[----:B------:R-:W-:Y:S02]  /*15a10*/  PRMT R10, R8, 0x7610, R10 ;  /* 0x00007610080a7816 */ /* 0x000fe4000000000a */
[----:B------:R-:W4:Y:S01]  /*15a20*/  LDL.LU R8, [R1+0x64] ;  /* 0x0000640001087983 */ /* 0x000f220000300800 */
[C---:B------:R-:W-:Y:S02]  /*15a30*/  ISETP.GT.AND P1, PT, R0.reuse, 0x28, P2 ;  /* 0x000000280000780c */ /* 0x040fe40001724270 */
[C---:B------:R-:W-:Y:S02]  /*15a40*/  ISETP.GT.AND P4, PT, R0.reuse, 0x29, P2 ;  /* 0x000000290000780c */ /* 0x040fe40001784270 */
[C---:B------:R-:W-:Y:S01]  /*15a50*/  ISETP.GT.AND P5, PT, R0.reuse, 0x30, P3 ;  /* 0x000000300000780c */ /* 0x040fe20001fa4270 */
[----:B------:R-:W-:Y:S01]  /*15a60*/  FMUL R9, R9, R2 ;  /* 0x0000000209097220 */ /* 0x000fe20000400000 */
[----:B------:R-:W-:-:S04]  /*15a70*/  ISETP.GT.AND P0, PT, R0, 0x31, P3 ;  /* 0x000000310000780c */ /* 0x000fc80001f04270 */
[----:B------:R-:W-:-:S03]  /*15a80*/  F2FP.BF16.F32.PACK_AB R9, RZ, R9 ;  /* 0x00000009ff09723e */ /* 0x000fc600000010ff */
[----:B------:R0:W-:Y:S04]  /*15a90*/  @P1 STG.E.U16 desc[UR36][R6.64+0x50], R10 ;  /* 0x0000500a06001986 */ /* 0x0001e8000c101524 */
[----:B0-----:R-:W5:Y:S01]  /*15aa0*/  LDL.LU R10, [R1+0x74] ;  /* 0x00007400010a7983 */ /* 0x001f620000300800 */
[----:B---3--:R-:W-:-:S05]  /*15ab0*/  FMUL R3, R3, R2 ;  /* 0x0000000203037220 */ /* 0x008fca0000400000 */
[----:B------:R-:W-:Y:S01]  /*15ac0*/  F2FP.BF16.F32.PACK_AB R3, RZ, R3 ;  /* 0x00000003ff03723e */ /* 0x000fe200000010ff */
[----:B----4-:R-:W-:-:S04]  /*15ad0*/  FMUL R8, R8, R2 ;  /* 0x0000000208087220 */ /* 0x010fc80000400000 */
[----:B------:R0:W-:Y:S04]  /*15ae0*/  @P4 STG.E.U16 desc[UR36][R6.64+0x52], R3 ;  /* 0x0000520306004986 */ /* 0x0001e8000c101524 */
[----:B------:R1:W-:Y:S01]  /*15af0*/  @P5 STG.E.U16 desc[UR36][R4.64+0x60], R9 ;  /* 0x0000600904005986 */ /* 0x0003e2000c101524 */
[----:B0-----:R-:W-:-:S03]  /*15b00*/  F2FP.BF16.F32.PACK_AB R3, RZ, R8 ;  /* 0x00000008ff03723e */ /* 0x001fc600000010ff */
[----:B------:R-:W3:Y:S01]  /*15b10*/  LDL.LU R8, [R1+0x68] ;  /* 0x0000680001087983 */ /* 0x000ee20000300800 */
[----:B-1----:R-:W-:-:S03]  /*15b20*/  PRMT R9, R3, 0x7610, R9 ;  /* 0x0000761003097816 */ /* 0x002fc60000000009 */
[----:B------:R-:W4:Y:S04]  /*15b30*/  LDL.LU R3, [R1+0x6c] ;  /* 0x00006c0001037983 */ /* 0x000f280000300800 */
[----:B------:R0:W-:Y:S04]  /*15b40*/  @P0 STG.E.U16 desc[UR36][R4.64+0x62], R9 ;  /* 0x0000620904000986 */ /* 0x0001e8000c101524 */
[----:B0-----:R-:W2:Y:S01]  /*15b50*/  LDL.LU R9, [R1+0x70] ;  /* 0x0000700001097983 */ /* 0x001ea20000300800 */
[----:B------:R-:W-:Y:S01]  /*15b60*/  ISETP.GT.AND P1, PT, R0, 0x30, P2 ;  /* 0x000000300000780c */ /* 0x000fe20001724270 */
[----:B---3--:R-:W-:-:S05]  /*15b70*/  FMUL R8, R8, R2 ;  /* 0x0000000208087220 */ /* 0x008fca0000400000 */
[----:B------:R-:W-:-:S07]  /*15b80*/  F2FP.BF16.F32.PACK_AB R8, RZ, R8 ;  /* 0x00000008ff08723e */ /* 0x000fce00000010ff */
[----:B------:R0:W-:Y:S01]  /*15b90*/  @P1 STG.E.U16 desc[UR36][R6.64+0x60], R8 ;  /* 0x0000600806001986 */ /* 0x0001e2000c101524 */
[----:B--2---:R-:W-:-:S05]  /*15ba0*/  FMUL R9, R9, R2 ;  /* 0x0000000209097220 */ /* 0x004fca0000400000 */
[----:B0-----:R-:W-:-:S04]  /*15bb0*/  F2FP.BF16.F32.PACK_AB R8, RZ, R9 ;  /* 0x00000009ff08723e */ /* 0x001fc800000010ff */
[----:B------:R-:W-:Y:S02]  /*15bc0*/  PRMT R9, R8, 0x7610, R9 ;  /* 0x0000761008097816 */ /* 0x000fe40000000009 */
[----:B------:R-:W2:Y:S01]  /*15bd0*/  LDL.LU R8, [R1+0x78] ;  /* 0x0000780001087983 */ /* 0x000ea20000300800 */
[C---:B------:R-:W-:Y:S01]  /*15be0*/  ISETP.GT.AND P4, PT, R0.reuse, 0x31, P2 ;  /* 0x000000310000780c */ /* 0x040fe20001784270 */
[-C--:B----4-:R-:W-:Y:S01]  /*15bf0*/  FMUL R3, R3, R2.reuse ;  /* 0x0000000203037220 */ /* 0x090fe20000400000 */
[----:B------:R-:W-:Y:S01]  /*15c00*/  ISETP.GT.AND P5, PT, R0, 0x38, P3 ;  /* 0x000000380000780c */ /* 0x000fe20001fa4270 */
[----:B-----5:R-:W-:-:S03]  /*15c10*/  FMUL R10, R10, R2 ;  /* 0x000000020a0a7220 */ /* 0x020fc60000400000 */
[----:B------:R-:W-:Y:S02]  /*15c20*/  F2FP.BF16.F32.PACK_AB R3, RZ, R3 ;  /* 0x00000003ff03723e */ /* 0x000fe400000010ff */
[----:B------:R-:W-:-:S05]  /*15c30*/  ISETP.GT.AND P6, PT, R0, 0x39, P3 ;  /* 0x000000390000780c */ /* 0x000fca0001fc4270 */
[----:B------:R0:W-:Y:S04]  /*15c40*/  @P4 STG.E.U16 desc[UR36][R6.64+0x62], R3 ;  /* 0x0000620306004986 */ /* 0x0001e8000c101524 */
[----:B------:R1:W-:Y:S01]  /*15c50*/  @P5 STG.E.U16 desc[UR36][R4.64+0x70], R9 ;  /* 0x0000700904005986 */ /* 0x0003e2000c101524 */
[----:B0-----:R-:W-:-:S04]  /*15c60*/  F2FP.BF16.F32.PACK_AB R3, RZ, R10 ;  /* 0x0000000aff03723e */ /* 0x001fc800000010ff */
[----:B------:R-:W-:Y:S01]  /*15c70*/  PRMT R10, R3, 0x7610, R10 ;  /* 0x00007610030a7816 */ /* 0x000fe2000000000a */
[----:B-1----:R-:W3:Y:S04]  /*15c80*/  LDL.LU R9, [R1+0x80] ;  /* 0x0000800001097983 */ /* 0x002ee80000300800 */
[----:B------:R0:W-:Y:S01]  /*15c90*/  @P6 STG.E.U16 desc[UR36][R4.64+0x72], R10 ;  /* 0x0000720a04006986 */ /* 0x0001e2000c101524 */
[----:B--2---:R-:W-:-:S05]  /*15ca0*/  FMUL R8, R8, R2 ;  /* 0x0000000208087220 */ /* 0x004fca0000400000 */
[----:B------:R-:W-:Y:S02]  /*15cb0*/  F2FP.BF16.F32.PACK_AB R3, RZ, R8 ;  /* 0x00000008ff03723e */ /* 0x000fe400000010ff */
[----:B------:R-:W2:Y:S02]  /*15cc0*/  LDL.LU R8, [R1+0x7c] ;  /* 0x00007c0001087983 */ /* 0x000ea40000300800 */
[----:B0-----:R-:W-:Y:S02]  /*15cd0*/  PRMT R10, R3, 0x7610, R10 ;  /* 0x00007610030a7816 */ /* 0x001fe4000000000a */
[----:B------:R-:W4:Y:S01]  /*15ce0*/  LDL.LU R3, [R1+0x84] ;  /* 0x0000840001037983 */ /* 0x000f220000300800 */
[C---:B------:R-:W-:Y:S02]  /*15cf0*/  ISETP.GT.AND P0, PT, R0.reuse, 0x38, P2 ;  /* 0x000000380000780c */ /* 0x040fe40001704270 */
[C---:B------:R-:W-:Y:S02]  /*15d00*/  ISETP.GT.AND P1, PT, R0.reuse, 0x39, P2 ;  /* 0x000000390000780c */ /* 0x040fe40001724270 */
[----:B------:R-:W-:-:S02]  /*15d10*/  ISETP.GT.AND P4, PT, R0, 0x40, P3 ;  /* 0x000000400000780c */ /* 0x000fc40001f84270 */
[----:B------:R-:W-:-:S07]  /*15d20*/  ISETP.GT.AND P5, PT, R0, 0x41, P3 ;  /* 0x000000410000780c */ /* 0x000fce0001fa4270 */
[----:B------:R0:W-:Y:S01]  /*15d30*/  @P0 STG.E.U16 desc[UR36][R6.64+0x70], R10 ;  /* 0x0000700a06000986 */ /* 0x0001e2000c101524 */
[----:B---3--:R-:W-:-:S05]  /*15d40*/  FMUL R9, R9, R2 ;  /* 0x0000000209097220 */ /* 0x008fca0000400000 */
[----:B------:R-:W-:Y:S01]  /*15d50*/  F2FP.BF16.F32.PACK_AB R9, RZ, R9 ;  /* 0x00000009ff09723e */ /* 0x000fe200000010ff */
[-C--:B--2---:R-:W-:Y:S01]  /*15d60*/  FMUL R8, R8, R2.reuse ;  /* 0x0000000208087220 */ /* 0x084fe20000400000 */
[----:B----4-:R-:W-:-:S04]  /*15d70*/  FMUL R3, R3, R2 ;  /* 0x0000000203037220 */ /* 0x010fc80000400000 */
[----:B------:R-:W-:-:S04]  /*15d80*/  F2FP.BF16.F32.PACK_AB R8, RZ, R8 ;  /* 0x00000008ff08723e */ /* 0x000fc800000010ff */
[----:B0-----:R-:W-:Y:S02]  /*15d90*/  PRMT R10, R8, 0x7610, R10 ;  /* 0x00007610080a7816 */ /* 0x001fe4000000000a */
[----:B------:R-:W-:Y:S01]  /*15da0*/  F2FP.BF16.F32.PACK_AB R3, RZ, R3 ;  /* 0x00000003ff03723e */ /* 0x000fe200000010ff */
[----:B------:R-:W2:Y:S04]  /*15db0*/  LDL.LU R8, [R1+0x88] ;  /* 0x0000880001087983 */ /* 0x000ea80000300800 */
[----:B------:R-:W-:Y:S04]  /*15dc0*/  @P1 STG.E.U16 desc[UR36][R6.64+0x72], R10 ;  /* 0x0000720a06001986 */ /* 0x000fe8000c101524 */
[----:B------:R0:W-:Y:S04]  /*15dd0*/  @P4 STG.E.U16 desc[UR36][R4.64+0x80], R9 ;  /* 0x0000800904004986 */ /* 0x0001e8000c101524 */
[----:B------:R1:W-:Y:S04]  /*15de0*/  @P5 STG.E.U16 desc[UR36][R4.64+0x82], R3 ;  /* 0x0000820304005986 */ /* 0x0003e8000c101524 */
[----:B0-----:R-:W3:Y:S04]  /*15df0*/  LDL.LU R9, [R1+0x94] ;  /* 0x0000940001097983 */ /* 0x001ee80000300800 */
[----:B-1----:R-:W4:Y:S01]  /*15e00*/  LDL.LU R3, [R1+0x98] ;  /* 0x0000980001037983 */ /* 0x002f220000300800 */
[----:B------:R-:W-:Y:S01]  /*15e10*/  ISETP.GT.AND P0, PT, R0, 0x40, P2 ;  /* 0x000000400000780c */ /* 0x000fe20001704270 */
[----:B--2---:R-:W-:-:S05]  /*15e20*/  FMUL R8, R8, R2 ;  /* 0x0000000208087220 */ /* 0x004fca0000400000 */
[----:B------:R-:W-:-:S07]  /*15e30*/  F2FP.BF16.F32.PACK_AB R8, RZ, R8 ;  /* 0x00000008ff08723e */ /* 0x000fce00000010ff */
[----:B------:R0:W-:Y:S01]  /*15e40*/  @P0 STG.E.U16 desc[UR36][R6.64+0x80], R8 ;  /* 0x0000800806000986 */ /* 0x0001e2000c101524 */
[----:B----4-:R-:W-:-:S05]  /*15e50*/  FMUL R3, R3, R2 ;  /* 0x0000000203037220 */ /* 0x010fca0000400000 */
[----:B0-----:R-:W-:Y:S02]  /*15e60*/  F2FP.BF16.F32.PACK_AB R8, RZ, R3 ;  /* 0x00000003ff08723e */ /* 0x001fe400000010ff */
[----:B------:R-:W2:Y:S02]  /*15e70*/  LDL.LU R3, [R1+0x9c] ;  /* 0x00009c0001037983 */ /* 0x000ea40000300800 */
[----:B------:R-:W-:Y:S02]  /*15e80*/  PRMT R13, R8, 0x7610, R13 ;  /* 0x00007610080d7816 */ /* 0x000fe4000000000d */
[----:B------:R-:W4:Y:S01]  /*15e90*/  LDL.LU R8, [R1+0xa0] ;  /* 0x0000a00001087983 */ /* 0x000f220000300800 */
[C---:B------:R-:W-:Y:S01]  /*15ea0*/  ISETP.GT.AND P1, PT, R0.reuse, 0x41, P2 ;  /* 0x000000410000780c */ /* 0x040fe20001724270 */
[-C--:B---3--:R-:W-:Y:S01]  /*15eb0*/  FMUL R9, R9, R2.reuse ;  /* 0x0000000209097220 */ /* 0x088fe20000400000 */
[-C--:B------:R-:W-:Y:S01]  /*15ec0*/  FMUL R11, R11, R2.reuse ;  /* 0x000000020b0b7220 */ /* 0x080fe20000400000 */
[----:B------:R-:W-:Y:S01]  /*15ed0*/  ISETP.GT.AND P4, PT, R0, 0x48, P3 ;  /* 0x000000480000780c */ /* 0x000fe20001f84270 */
[----:B------:R-:W-:-:S02]  /*15ee0*/  FMUL R12, R12, R2 ;  /* 0x000000020c0c7220 */ /* 0x000fc40000400000 */
[----:B------:R-:W-:Y:S02]  /*15ef0*/  F2FP.BF16.F32.PACK_AB R9, RZ, R9 ;  /* 0x00000009ff09723e */ /* 0x000fe400000010ff */
[----:B------:R-:W-:Y:S02]  /*15f00*/  F2FP.BF16.F32.PACK_AB R11, RZ, R11 ;  /* 0x0000000bff0b723e */ /* 0x000fe400000010ff */
[----:B------:R-:W-:Y:S02]  /*15f10*/  F2FP.BF16.F32.PACK_AB R10, RZ, R12 ;  /* 0x0000000cff0a723e */ /* 0x000fe400000010ff */
[----:B------:R-:W-:Y:S02]  /*15f20*/  PRMT R12, R9, 0x7610, R12 ;  /* 0x00007610090c7816 */ /* 0x000fe4000000000c */
[C---:B------:R-:W-:Y:S01]  /*15f30*/  ISETP.GT.AND P5, PT, R0.reuse, 0x49, P3 ;  /* 0x000000490000780c */ /* 0x040fe20001fa4270 */
[----:B------:R-:W-:Y:S01]  /*15f40*/  @P1 STG.E.U16 desc[UR36][R6.64+0x82], R11 ;  /* 0x0000820b06001986 */ /* 0x000fe2000c101524 */
[----:B------:R-:W-:-:S02]  /*15f50*/  ISETP.GT.AND P0, PT, R0, 0x48, P2 ;  /* 0x000000480000780c */ /* 0x000fc40001704270 */
[C---:B------:R-:W-:Y:S01]  /*15f60*/  ISETP.GT.AND P1, PT, R0.reuse, 0x49, P2 ;  /* 0x000000490000780c */ /* 0x040fe20001724270 */
[----:B------:R0:W-:Y:S01]  /*15f70*/  @P4 STG.E.U16 desc[UR36][R4.64+0x90], R10 ;  /* 0x0000900a04004986 */ /* 0x0001e2000c101524 */
[----:B------:R-:W-:-:S07]  /*15f80*/  ISETP.GT.AND P4, PT, R0, 0x50, P3 ;  /* 0x000000500000780c */ /* 0x000fce0001f84270 */
[----:B------:R1:W-:Y:S01]  /*15f90*/  @P5 STG.E.U16 desc[UR36][R4.64+0x92], R12 ;  /* 0x0000920c04005986 */ /* 0x0003e2000c101524 */
[----:B------:R-:W-:-:S03]  /*15fa0*/  ISETP.GT.AND P5, PT, R0, 0x51, P3 ;  /* 0x000000510000780c */ /* 0x000fc60001fa4270 */
[----:B------:R3:W-:Y:S01]  /*15fb0*/  @P0 STG.E.U16 desc[UR36][R6.64+0x90], R13 ;  /* 0x0000900d06000986 */ /* 0x0007e2000c101524 */
[C---:B------:R-:W-:Y:S02]  /*15fc0*/  ISETP.GT.AND P0, PT, R0.reuse, 0x51, P2 ;  /* 0x000000510000780c */ /* 0x040fe40001704270 */
[----:B------:R-:W-:Y:S01]  /*15fd0*/  ISETP.GT.AND P6, PT, R0, 0x71, P3 ;  /* 0x000000710000780c */ /* 0x000fe20001fc4270 */
[----:B--2---:R-:W-:-:S05]  /*15fe0*/  FMUL R3, R3, R2 ;  /* 0x0000000203037220 */ /* 0x004fca0000400000 */
[----:B------:R-:W-:Y:S01]  /*15ff0*/  F2FP.BF16.F32.PACK_AB R9, RZ, R3 ;  /* 0x00000003ff09723e */ /* 0x000fe200000010ff */
[-C--:B----4-:R-:W-:Y:S01]  /*16000*/  FMUL R3, R8, R2.reuse ;  /* 0x0000000208037220 */ /* 0x090fe20000400000 */
[----:B------:R-:W-:-:S04]  /*16010*/  FMUL R8, R235, R2 ;  /* 0x00000002eb087220 */ /* 0x000fc80000400000 */
[----:B------:R-:W-:Y:S02]  /*16020*/  F2FP.BF16.F32.PACK_AB R3, RZ, R3 ;  /* 0x00000003ff03723e */ /* 0x000fe400000010ff */
[----:B0-----:R-:W-:Y:S02]  /*16030*/  PRMT R10, R9, 0x7610, R10 ;  /* 0x00007610090a7816 */ /* 0x001fe4000000000a */
[----:B------:R-:W-:Y:S01]  /*16040*/  PRMT R11, R3, 0x7610, R11 ;  /* 0x00007610030b7816 */ /* 0x000fe2000000000b */
[----:B------:R-:W-:Y:S01]  /*16050*/  FMUL R3, R233, R2 ;  /* 0x00000002e9037220 */ /* 0x000fe20000400000 */
[----:B------:R-:W-:Y:S01]  /*16060*/  F2FP.BF16.F32.PACK_AB R8, RZ, R8 ;  /* 0x00000008ff08723e */ /* 0x000fe200000010ff */
[----:B------:R-:W-:Y:S01]  /*16070*/  FMUL R9, R234, R2 ;  /* 0x00000002ea097220 */ /* 0x000fe20000400000 */
[----:B------:R0:W-:Y:S02]  /*16080*/  @P1 STG.E.U16 desc[UR36][R6.64+0x92], R10 ;  /* 0x0000920a06001986 */ /* 0x0001e4000c101524 */
[----:B-1----:R-:W-:-:S02]  /*16090*/  PRMT R12, R8, 0x7610, R12 ;  /* 0x00007610080c7816 */ /* 0x002fc4000000000c */
[----:B------:R-:W-:Y:S01]  /*160a0*/  F2FP.BF16.F32.PACK_AB R8, RZ, R3 ;  /* 0x00000003ff08723e */ /* 0x000fe200000010ff */
[-C--:B------:R-:W-:Y:S01]  /*160b0*/  FMUL R3, R232, R2.reuse ;  /* 0x00000002e8037220 */ /* 0x080fe20000400000 */
[C---:B------:R-:W-:Y:S02]  /*160c0*/  ISETP.GT.AND P1, PT, R0.reuse, 0x50, P2 ;  /* 0x000000500000780c */ /* 0x040fe40001724270 */
[----:B------:R-:W-:Y:S01]  /*160d0*/  F2FP.BF16.F32.PACK_AB R9, RZ, R9 ;  /* 0x00000009ff09723e */ /* 0x000fe200000010ff */
[----:B------:R1:W-:Y:S01]  /*160e0*/  @P4 STG.E.U16 desc[UR36][R4.64+0xa0], R11 ;  /* 0x0000a00b04004986 */ /* 0x0003e2000c101524 */
[----:B------:R-:W-:Y:S02]  /*160f0*/  ISETP.GT.AND P4, PT, R0, 0x58, P3 ;  /* 0x000000580000780c */ /* 0x000fe40001f84270 */
[----:B---3--:R-:W-:Y:S02]  /*16100*/  PRMT R13, R9, 0x7610, R13 ;  /* 0x00007610090d7816 */ /* 0x008fe4000000000d */
[----:B------:R-:W-:Y:S01]  /*16110*/  F2FP.BF16.F32.PACK_AB R9, RZ, R3 ;  /* 0x00000003ff09723e */ /* 0x000fe200000010ff */
[-C--:B------:R-:W-:Y:S01]  /*16120*/  FMUL R3, R230, R2.reuse ;  /* 0x00000002e6037220 */ /* 0x080fe20000400000 */
[----:B------:R-:W-:Y:S01]  /*16130*/  PRMT R14, R8, 0x7610, R14 ;  /* 0x00007610080e7816 */ /* 0x000fe2000000000e */
[----:B------:R-:W-:Y:S01]  /*16140*/  FMUL R8, R231, R2 ;  /* 0x00000002e7087220 */ /* 0x000fe20000400000 */
[----:B------:R2:W-:Y:S01]  /*16150*/  @P5 STG.E.U16 desc[UR36][R4.64+0xa2], R12 ;  /* 0x0000a20c04005986 */ /* 0x0005e2000c101524 */
[----:B------:R-:W-:-:S02]  /*16160*/  ISETP.GT.AND P5, PT, R0, 0x59, P3 ;  /* 0x000000590000780c */ /* 0x000fc40001fa4270 */
[----:B------:R-:W-:Y:S01]  /*16170*/  F2FP.BF16.F32.PACK_AB R3, RZ, R3 ;  /* 0x00000003ff03723e */ /* 0x000fe200000010ff */
[----:B------:R-:W-:Y:S01]  /*16180*/  @P1 STG.E.U16 desc[UR36][R6.64+0xa0], R13 ;  /* 0x0000a00d06001986 */ /* 0x000fe2000c101524 */
[----:B0-----:R-:W-:Y:S01]  /*16190*/  F2FP.BF16.F32.PACK_AB R10, RZ, R8 ;  /* 0x00000008ff0a723e */ /* 0x001fe200000010ff */
[-C--:B------:R-:W-:Y:S01]  /*161a0*/  FMUL R8, R229, R2.reuse ;  /* 0x00000002e5087220 */ /* 0x080fe20000400000 */
[----:B-1----:R-:W-:Y:S01]  /*161b0*/  PRMT R11, R3, 0x7610, R11 ;  /* 0x00007610030b7816 */ /* 0x002fe2000000000b */
[----:B------:R-:W-:Y:S01]  /*161c0*/  @P0 STG.E.U16 desc[UR36][R6.64+0xa2], R14 ;  /* 0x0000a20e06000986 */ /* 0x000fe2000c101524 */
[----:B------:R-:W-:Y:S01]  /*161d0*/  ISETP.GT.AND P0, PT, R0, 0x58, P2 ;  /* 0x000000580000780c */ /* 0x000fe20001704270 */
[----:B------:R-:W-:Y:S01]  /*161e0*/  FMUL R3, R228, R2 ;  /* 0x00000002e4037220 */ /* 0x000fe20000400000 */
[C---:B------:R-:W-:Y:S01]  /*161f0*/  ISETP.GT.AND P1, PT, R0.reuse, 0x59, P2 ;  /* 0x000000590000780c */ /* 0x040fe20001724270 */
[----:B------:R0:W-:Y:S01]  /*16200*/  @P4 STG.E.U16 desc[UR36][R4.64+0xb0], R9 ;  /* 0x0000b00904004986 */ /* 0x0001e2000c101524 */
[----:B------:R-:W-:-:S02]  /*16210*/  ISETP.GT.AND P4, PT, R0, 0x60, P3 ;  /* 0x000000600000780c */ /* 0x000fc40001f84270 */
[----:B------:R-:W-:Y:S01]  /*16220*/  F2FP.BF16.F32.PACK_AB R8, RZ, R8 ;  /* 0x00000008ff08723e */ /* 0x000fe200000010ff */
[----:B------:R1:W-:Y:S03]  /*16230*/  @P5 STG.E.U16 desc[UR36][R4.64+0xb2], R10 ;  /* 0x0000b20a04005986 */ /* 0x0003e6000c101524 */
[----:B--2---:R-:W-:Y:S02]  /*16240*/  PRMT R12, R8, 0x7610, R12 ;  /* 0x00007610080c7816 */ /* 0x004fe4000000000c */
[----:B0-----:R-:W-:Y:S01]  /*16250*/  F2FP.BF16.F32.PACK_AB R9, RZ, R3 ;  /* 0x00000003ff09723e */ /* 0x001fe200000010ff */
[-C--:B------:R-:W-:Y:S01]  /*16260*/  FMUL R3, R227, R2.reuse ;  /* 0x00000002e3037220 */ /* 0x080fe20000400000 */
[-C--:B------:R-:W-:Y:S02]  /*16270*/  FMUL R8, R226, R2.reuse ;  /* 0x00000002e2087220 */ /* 0x080fe40000400000 */
[----:B-1----:R-:W-:Y:S01]  /*16280*/  PRMT R10, R9, 0x7610, R10 ;  /* 0x00007610090a7816 */ /* 0x002fe2000000000a */
[----:B------:R0:W-:Y:S01]  /*16290*/  @P0 STG.E.U16 desc[UR36][R6.64+0xb0], R11 ;  /* 0x0000b00b06000986 */ /* 0x0001e2000c101524 */
[----:B------:R-:W-:Y:S01]  /*162a0*/  F2FP.BF16.F32.PACK_AB R3, RZ, R3 ;  /* 0x00000003ff03723e */ /* 0x000fe200000010ff */
[----:B------:R-:W-:Y:S01]  /*162b0*/  FMUL R9, R225, R2 ;  /* 0x00000002e1097220 */ /* 0x000fe20000400000 */
[C---:B------:R-:W-:Y:S01]  /*162c0*/  ISETP.GT.AND P5, PT, R0.reuse, 0x61, P3 ;  /* 0x000000610000780c */ /* 0x040fe20001fa4270 */
[----:B------:R1:W-:Y:S01]  /*162d0*/  @P1 STG.E.U16 desc[UR36][R6.64+0xb2], R12 ;  /* 0x0000b20c06001986 */ /* 0x0003e2000c101524 */
[----:B------:R-:W-:-:S03]  /*162e0*/  ISETP.GT.AND P1, PT, R0, 0x60, P2 ;  /* 0x000000600000780c */ /* 0x000fc60001724270 */
[----:B------:R-:W-:Y:S01]  /*162f0*/  @P4 STG.E.U16 desc[UR36][R4.64+0xc0], R10 ;  /* 0x0000c00a04004986 */ /* 0x000fe2000c101524 */
[----:B------:R-:W-:Y:S02]  /*16300*/  ISETP.GT.AND P4, PT, R0, 0x61, P2 ;  /* 0x000000610000780c */ /* 0x000fe40001784270 */
[----:B------:R-:W-:Y:S02]  /*16310*/  F2FP.BF16.F32.PACK_AB R8, RZ, R8 ;  /* 0x00000008ff08723e */ /* 0x000fe400000010ff */
[----:B0-----:R-:W-:Y:S01]  /*16320*/  PRMT R11, R3, 0x7610, R11 ;  /* 0x00007610030b7816 */ /* 0x001fe2000000000b */
[-C--:B------:R-:W-:Y:S01]  /*16330*/  FMUL R3, R224, R2.reuse ;  /* 0x00000002e0037220 */ /* 0x080fe20000400000 */
[----:B------:R-:W-:Y:S02]  /*16340*/  F2FP.BF16.F32.PACK_AB R9, RZ, R9 ;  /* 0x00000009ff09723e */ /* 0x000fe400000010ff */
[----:B-1----:R-:W-:Y:S02]  /*16350*/  PRMT R12, R8, 0x7610, R12 ;  /* 0x00007610080c7816 */ /* 0x002fe4000000000c */
[----:B------:R-:W-:Y:S01]  /*16360*/  F2FP.BF16.F32.PACK_AB R8, RZ, R3 ;  /* 0x00000003ff08723e */ /* 0x000fe200000010ff */
[----:B------:R-:W-:Y:S01]  /*16370*/  FMUL R3, R223, R2 ;  /* 0x00000002df037220 */ /* 0x000fe20000400000 */
[----:B------:R-:W-:Y:S01]  /*16380*/  PRMT R13, R9, 0x7610, R13 ;  /* 0x00007610090d7816 */ /* 0x000fe2000000000d */
[----:B------:R0:W-:Y:S01]  /*16390*/  @P5 STG.E.U16 desc[UR36][R4.64+0xc2], R11 ;  /* 0x0000c20b04005986 */ /* 0x0001e2000c101524 */
[----:B------:R-:W-:-:S02]  /*163a0*/  ISETP.GT.AND P0, PT, R0, 0x68, P3 ;  /* 0x000000680000780c */ /* 0x000fc40001f04270 */
[----:B------:R-:W-:Y:S01]  /*163b0*/  F2FP.BF16.F32.PACK_AB R9, RZ, R3 ;  /* 0x00000003ff09723e */ /* 0x000fe200000010ff */
[----:B------:R1:W-:Y:S01]  /*163c0*/  @P1 STG.E.U16 desc[UR36][R6.64+0xc0], R12 ;  /* 0x0000c00c06001986 */ /* 0x0003e2000c101524 */
[----:B------:R-:W-:-:S03]  /*163d0*/  FMUL R3, R221, R2 ;  /* 0x00000002dd037220 */ /* 0x000fc60000400000 */
[----:B------:R-:W-:Y:S01]  /*163e0*/  @P4 STG.E.U16 desc[UR36][R6.64+0xc2], R13 ;  /* 0x0000c20d06004986 */ /* 0x000fe2000c101524 */
[----:B------:R-:W-:Y:S02]  /*163f0*/  ISETP.GT.AND P4, PT, R0, 0x69, P3 ;  /* 0x000000690000780c */ /* 0x000fe40001f84270 */
[----:B------:R-:W-:Y:S01]  /*16400*/  PRMT R14, R8, 0x7610, R14 ;  /* 0x00007610080e7816 */ /* 0x000fe2000000000e */
[-C--:B------:R-:W-:Y:S01]  /*16410*/  FMUL R8, R222, R2.reuse ;  /* 0x00000002de087220 */ /* 0x080fe20000400000 */
[----:B------:R-:W-:Y:S02]  /*16420*/  F2FP.BF16.F32.PACK_AB R3, RZ, R3 ;  /* 0x00000003ff03723e */ /* 0x000fe400000010ff */
[----:B------:R-:W-:Y:S01]  /*16430*/  ISETP.GT.AND P1, PT, R0, 0x68, P2 ;  /* 0x000000680000780c */ /* 0x000fe20001724270 */
[----:B------:R-:W-:Y:S01]  /*16440*/  @P0 STG.E.U16 desc[UR36][R4.64+0xd0], R14 ;  /* 0x0000d00e04000986 */ /* 0x000fe2000c101524 */
[----:B0-----:R-:W-:Y:S01]  /*16450*/  PRMT R11, R3, 0x7610, R11 ;  /* 0x00007610030b7816 */ /* 0x001fe2000000000b */
[----:B------:R-:W-:Y:S01]  /*16460*/  FMUL R3, R219, R2 ;  /* 0x00000002db037220 */ /* 0x000fe20000400000 */
[----:B------:R-:W-:Y:S01]  /*16470*/  F2FP.BF16.F32.PACK_AB R10, RZ, R8 ;  /* 0x00000008ff0a723e */ /* 0x000fe200000010ff */
[----:B------:R-:W-:Y:S01]  /*16480*/  FMUL R8, R220, R2 ;  /* 0x00000002dc087220 */ /* 0x000fe20000400000 */
[C---:B------:R-:W-:Y:S01]  /*16490*/  ISETP.GT.AND P0, PT, R0.reuse, 0x69, P2 ;  /* 0x000000690000780c */ /* 0x040fe20001704270 */
[----:B------:R0:W-:Y:S01]  /*164a0*/  @P4 STG.E.U16 desc[UR36][R4.64+0xd2], R9 ;  /* 0x0000d20904004986 */ /* 0x0001e2000c101524 */
[----:B------:R-:W-:-:S02]  /*164b0*/  ISETP.GT.AND P5, PT, R0, 0x70, P3 ;  /* 0x000000700000780c */ /* 0x000fc40001fa4270 */
[----:B------:R-:W-:-:S04]  /*164c0*/  F2FP.BF16.F32.PACK_AB R8, RZ, R8 ;  /* 0x00000008ff08723e */ /* 0x000fc800000010ff */
[----:B-1----:R-:W-:Y:S02]  /*164d0*/  PRMT R12, R8, 0x7610, R12 ;  /* 0x00007610080c7816 */ /* 0x002fe4000000000c */
[----:B0-----:R-:W-:Y:S01]  /*164e0*/  F2FP.BF16.F32.PACK_AB R9, RZ, R3 ;  /* 0x00000003ff09723e */ /* 0x001fe200000010ff */
[-C--:B------:R-:W-:Y:S01]  /*164f0*/  FMUL R3, R218, R2.reuse ;  /* 0x00000002da037220 */ /* 0x080fe20000400000 */
[----:B------:R-:W-:Y:S01]  /*16500*/  FMUL R8, R217, R2 ;  /* 0x00000002d9087220 */ /* 0x000fe20000400000 */
[----:B------:R0:W-:Y:S03]  /*16510*/  @P1 STG.E.U16 desc[UR36][R6.64+0xd0], R10 ;  /* 0x0000d00a06001986 */ /* 0x0001e6000c101524 */
[----:B------:R-:W-:Y:S01]  /*16520*/  F2FP.BF16.F32.PACK_AB R3, RZ, R3 ;  /* 0x00000003ff03723e */ /* 0x000fe200000010ff */
[----:B------:R1:W-:Y:S01]  /*16530*/  @P0 STG.E.U16 desc[UR36][R6.64+0xd2], R11 ;  /* 0x0000d20b06000986 */ /* 0x0003e2000c101524 */
[----:B------:R-:W-:-:S02]  /*16540*/  ISETP.GT.AND P1, PT, R0, 0x70, P2 ;  /* 0x000000700000780c */ /* 0x000fc40001724270 */
[----:B------:R-:W-:Y:S01]  /*16550*/  F2FP.BF16.F32.PACK_AB R8, RZ, R8 ;  /* 0x00000008ff08723e */ /* 0x000fe200000010ff */
[----:B------:R2:W-:Y:S01]  /*16560*/  @P5 STG.E.U16 desc[UR36][R4.64+0xe0], R12 ;  /* 0x0000e00c04005986 */ /* 0x0005e2000c101524 */
[----:B0-----:R-:W-:Y:S01]  /*16570*/  PRMT R10, R9, 0x7610, R10 ;  /* 0x00007610090a7816 */ /* 0x001fe2000000000a */
[-C--:B------:R-:W-:Y:S01]  /*16580*/  FMUL R9, R216, R2.reuse ;  /* 0x00000002d8097220 */ /* 0x080fe20000400000 */
[----:B-1----:R-:W-:Y:S01]  /*16590*/  PRMT R11, R3, 0x7610, R11 ;  /* 0x00007610030b7816 */ /* 0x002fe2000000000b */
[----:B------:R-:W-:-:S03]  /*165a0*/  FMUL R3, R215, R2 ;  /* 0x00000002d7037220 */ /* 0x000fc60000400000 */
[----:B------:R-:W-:Y:S02]  /*165b0*/  F2FP.BF16.F32.PACK_AB R9, RZ, R9 ;  /* 0x00000009ff09723e */ /* 0x000fe400000010ff */
[----:B--2---:R-:W-:Y:S02]  /*165c0*/  PRMT R12, R8, 0x7610, R12 ;  /* 0x00007610080c7816 */ /* 0x004fe4000000000c */
[----:B------:R-:W-:Y:S01]  /*165d0*/  F2FP.BF16.F32.PACK_AB R8, RZ, R3 ;  /* 0x00000003ff08723e */ /* 0x000fe200000010ff */
[----:B------:R-:W-:Y:S01]  /*165e0*/  FMUL R3, R214, R2 ;  /* 0x00000002d6037220 */ /* 0x000fe20000400000 */
[C---:B------:R-:W-:Y:S02]  /*165f0*/  ISETP.GT.AND P4, PT, R0.reuse, 0x71, P2 ;  /* 0x000000710000780c */ /* 0x040fe40001784270 */
[----:B------:R-:W-:Y:S01]  /*16600*/  ISETP.GT.AND P5, PT, R0, 0x78, P3 ;  /* 0x000000780000780c */ /* 0x000fe20001fa4270 */
[----:B------:R0:W-:Y:S01]  /*16610*/  @P6 STG.E.U16 desc[UR36][R4.64+0xe2], R10 ;  /* 0x0000e20a04006986 */ /* 0x0001e2000c101524 */
[----:B------:R-:W-:-:S02]  /*16620*/  PRMT R13, R9, 0x7610, R13 ;  /* 0x00007610090d7816 */ /* 0x000fc4000000000d */
[----:B------:R-:W-:Y:S01]  /*16630*/  F2FP.BF16.F32.PACK_AB R9, RZ, R3 ;  /* 0x00000003ff09723e */ /* 0x000fe200000010ff */
[----:B------:R1:W-:Y:S01]  /*16640*/  @P1 STG.E.U16 desc[UR36][R6.64+0xe0], R11 ;  /* 0x0000e00b06001986 */ /* 0x0003e2000c101524 */
[----:B------:R-:W-:Y:S01]  /*16650*/  ISETP.GT.AND P0, PT, R0, 0x79, P3 ;  /* 0x000000790000780c */ /* 0x000fe20001f04270 */
[-C--:B------:R-:W-:Y:S01]  /*16660*/  FMUL R3, R212, R2.reuse ;  /* 0x00000002d4037220 */ /* 0x080fe20000400000 */
[----:B------:R-:W-:Y:S02]  /*16670*/  ISETP.GT.AND P1, PT, R0, 0x78, P2 ;  /* 0x000000780000780c */ /* 0x000fe40001724270 */
[----:B------:R-:W-:Y:S01]  /*16680*/  PRMT R14, R8, 0x7610, R14 ;  /* 0x00007610080e7816 */ /* 0x000fe2000000000e */
[----:B------:R-:W-:Y:S01]  /*16690*/  FMUL R8, R213, R2 ;  /* 0x00000002d5087220 */ /* 0x000fe20000400000 */
[----:B------:R-:W-:Y:S01]  /*166a0*/  F2FP.BF16.F32.PACK_AB R3, RZ, R3 ;  /* 0x00000003ff03723e */ /* 0x000fe200000010ff */
[----:B------:R2:W-:Y:S01]  /*166b0*/  @P4 STG.E.U16 desc[UR36][R6.64+0xe2], R12 ;  /* 0x0000e20c06004986 */ /* 0x0005e2000c101524 */
[----:B------:R-:W-:-:S02]  /*166c0*/  ISETP.GT.AND P4, PT, R0, 0x79, P2 ;  /* 0x000000790000780c */ /* 0x000fc40001784270 */
[----:B0-----:R-:W-:Y:S01]  /*166d0*/  F2FP.BF16.F32.PACK_AB R10, RZ, R8 ;  /* 0x00000008ff0a723e */ /* 0x001fe200000010ff */
[----:B------:R-:W-:Y:S01]  /*166e0*/  @P5 STG.E.U16 desc[UR36][R4.64+0xf0], R13 ;  /* 0x0000f00d04005986 */ /* 0x000fe2000c101524 */
[----:B-1----:R-:W-:Y:S01]  /*166f0*/  PRMT R11, R3, 0x7610, R11 ;  /* 0x00007610030b7816 */ /* 0x002fe2000000000b */
[-C--:B------:R-:W-:Y:S01]  /*16700*/  FMUL R3, R210, R2.reuse ;  /* 0x00000002d2037220 */ /* 0x080fe20000400000 */
[----:B------:R-:W-:Y:S01]  /*16710*/  FMUL R8, R211, R2 ;  /* 0x00000002d3087220 */ /* 0x000fe20000400000 */
[C---:B------:R-:W-:Y:S01]  /*16720*/  ISETP.GT.AND P5, PT, R0.reuse, 0x80, P3 ;  /* 0x000000800000780c */ /* 0x040fe20001fa4270 */
[----:B------:R-:W-:Y:S01]  /*16730*/  @P0 STG.E.U16 desc[UR36][R4.64+0xf2], R14 ;  /* 0x0000f20e04000986 */ /* 0x000fe2000c101524 */
[----:B------:R-:W-:-:S03]  /*16740*/  ISETP.GT.AND P6, PT, R0, 0x81, P3 ;  /* 0x000000810000780c */ /* 0x000fc60001fc4270 */
[----:B------:R0:W-:Y:S01]  /*16750*/  @P1 STG.E.U16 desc[UR36][R6.64+0xf0], R9 ;  /* 0x0000f00906001986 */ /* 0x0001e2000c101524 */
[----:B------:R-:W-:-:S04]  /*16760*/  F2FP.BF16.F32.PACK_AB R8, RZ, R8 ;  /* 0x00000008ff08723e */ /* 0x000fc800000010ff */
[----:B--2---:R-:W-:Y:S01]  /*16770*/  PRMT R12, R8, 0x7610, R12 ;  /* 0x00007610080c7816 */ /* 0x004fe2000000000c */
[-C--:B------:R-:W-:Y:S01]  /*16780*/  FMUL R8, R208, R2.reuse ;  /* 0x00000002d0087220 */ /* 0x080fe20000400000 */
[----:B0-----:R-:W-:Y:S01]  /*16790*/  F2FP.BF16.F32.PACK_AB R9, RZ, R3 ;  /* 0x00000003ff09723e */ /* 0x001fe200000010ff */
[----:B------:R-:W-:Y:S01]  /*167a0*/  FMUL R3, R209, R2 ;  /* 0x00000002d1037220 */ /* 0x000fe20000400000 */
[----:B------:R0:W-:Y:S01]  /*167b0*/  @P4 STG.E.U16 desc[UR36][R6.64+0xf2], R10 ;  /* 0x0000f20a06004986 */ /* 0x0001e2000c101524 */
[----:B------:R-:W-:-:S03]  /*167c0*/  ISETP.GT.AND P0, PT, R0, 0x80, P2 ;  /* 0x000000800000780c */ /* 0x000fc60001704270 */
[----:B------:R-:W-:Y:S01]  /*167d0*/  F2FP.BF16.F32.PACK_AB R3, RZ, R3 ;  /* 0x00000003ff03723e */ /* 0x000fe200000010ff */
[----:B------:R1:W-:Y:S01]  /*167e0*/  @P5 STG.E.U16 desc[UR36][R4.64+0x100], R11 ;  /* 0x0001000b04005986 */ /* 0x0003e2000c101524 */
[----:B------:R-:W-:Y:S02]  /*167f0*/  ISETP.GT.AND P1, PT, R0, 0x81, P2 ;  /* 0x000000810000780c */ /* 0x000fe40001724270 */
[----:B------:R-:W-:Y:S01]  /*16800*/  F2FP.BF16.F32.PACK_AB R8, RZ, R8 ;  /* 0x00000008ff08723e */ /* 0x000fe200000010ff */
[----:B------:R2:W-:Y:S01]  /*16810*/  @P6 STG.E.U16 desc[UR36][R4.64+0x102], R12 ;  /* 0x0001020c04006986 */ /* 0x0005e2000c101524 */
[----:B0-----:R-:W-:Y:S01]  /*16820*/  PRMT R10, R9, 0x7610, R10 ;  /* 0x00007610090a7816 */ /* 0x001fe2000000000a */
[-C--:B------:R-:W-:Y:S01]  /*16830*/  FMUL R9, R207, R2.reuse ;  /* 0x00000002cf097220 */ /* 0x080fe20000400000 */
[----:B-1----:R-:W-:Y:S01]  /*16840*/  PRMT R11, R3, 0x7610, R11 ;  /* 0x00007610030b7816 */ /* 0x002fe2000000000b */
[----:B------:R-:W-:Y:S01]  /*16850*/  FMUL R3, R206, R2 ;  /* 0x00000002ce037220 */ /* 0x000fe20000400000 */
[----:B------:R-:W-:-:S02]  /*16860*/  ISETP.GT.AND P4, PT, R0, 0x88, P3 ;  /* 0x000000880000780c */ /* 0x000fc40001f84270 */
[----:B--2---:R-:W-:Y:S02]  /*16870*/  PRMT R12, R8, 0x7610, R12 ;  /* 0x00007610080c7816 */ /* 0x004fe4000000000c */
[----:B------:R-:W-:Y:S01]  /*16880*/  F2FP.BF16.F32.PACK_AB R8, RZ, R3 ;  /* 0x00000003ff08723e */ /* 0x000fe200000010ff */
[-C--:B------:R-:W-:Y:S01]  /*16890*/  FMUL R3, R205, R2.reuse ;  /* 0x00000002cd037220 */ /* 0x080fe20000400000 */
[----:B------:R-:W-:Y:S02]  /*168a0*/  F2FP.BF16.F32.PACK_AB R9, RZ, R9 ;  /* 0x00000009ff09723e */ /* 0x000fe400000010ff */
[C---:B------:R-:W-:Y:S01]  /*168b0*/  ISETP.GT.AND P5, PT, R0.reuse, 0x89, P3 ;  /* 0x000000890000780c */ /* 0x040fe20001fa4270 */
[----:B------:R0:W-:Y:S01]  /*168c0*/  @P0 STG.E.U16 desc[UR36][R6.64+0x100], R10 ;  /* 0x0001000a06000986 */ /* 0x0001e2000c101524 */
[----:B------:R-:W-:Y:S02]  /*168d0*/  PRMT R13, R9, 0x7610, R13 ;  /* 0x00007610090d7816 */ /* 0x000fe4000000000d */
[----:B------:R-:W-:Y:S01]  /*168e0*/  F2FP.BF16.F32.PACK_AB R9, RZ, R3 ;  /* 0x00000003ff09723e */ /* 0x000fe200000010ff */
[----:B------:R1:W-:Y:S01]  /*168f0*/  @P1 STG.E.U16 desc[UR36][R6.64+0x102], R11 ;  /* 0x0001020b06001986 */ /* 0x0003e2000c101524 */
[C---:B------:R-:W-:Y:S01]  /*16900*/  ISETP.GT.AND P0, PT, R0.reuse, 0x88, P2 ;  /* 0x000000880000780c */ /* 0x040fe20001704270 */
[----:B------:R-:W-:Y:S01]  /*16910*/  FMUL R3, R203, R2 ;  /* 0x00000002cb037220 */ /* 0x000fe20000400000 */
[----:B------:R-:W-:-:S02]  /*16920*/  ISETP.GT.AND P1, PT, R0, 0x89, P2 ;  /* 0x000000890000780c */ /* 0x000fc40001724270 */
[----:B------:R-:W-:Y:S01]  /*16930*/  PRMT R14, R8, 0x7610, R14 ;  /* 0x00007610080e7816 */ /* 0x000fe2000000000e */
[----:B------:R-:W-:Y:S01]  /*16940*/  FMUL R8, R204, R2 ;  /* 0x00000002cc087220 */ /* 0x000fe20000400000 */
[----:B------:R-:W-:Y:S01]  /*16950*/  F2FP.BF16.F32.PACK_AB R3, RZ, R3 ;  /* 0x00000003ff03723e */ /* 0x000fe200000010ff */
[----:B------:R2:W-:Y:S01]  /*16960*/  @P4 STG.E.U16 desc[UR36][R4.64+0x110], R12 ;  /* 0x0001100c04004986 */ /* 0x0005e2000c101524 */
[----:B------:R-:W-:Y:S02]  /*16970*/  ISETP.GT.AND P4, PT, R0, 0x90, P3 ;  /* 0x000000900000780c */ /* 0x000fe40001f84270 */
        /* <DEDUP_REMOVED lines=9> */
[----:B------:R-:W-:Y:S02]  /*16a10*/  F2FP.BF16.F32.PACK_AB R8, RZ, R8 ;  /* 0x00000008ff08723e */ /* 0x000fe400000010ff */
[----:B------:R-:W-:Y:S01]  /*16a20*/  ISETP.GT.AND P1, PT, R0, 0x91, P2 ;  /* 0x000000910000780c */ /* 0x000fe20001724270 */
[----:B------:R1:W-:Y:S01]  /*16a30*/  @P4 STG.E.U16 desc[UR36][R4.64+0x120], R10 ;  /* 0x0001200a04004986 */ /* 0x0003e2000c101524 */
[----:B--2---:R-:W-:Y:S01]  /*16a40*/  PRMT R12, R8, 0x7610, R12 ;  /* 0x00007610080c7816 */ /* 0x004fe2000000000c */
[-C--:B------:R-:W-:Y:S01]  /*16a50*/  FMUL R8, R199, R2.reuse ;  /* 0x00000002c7087220 */ /* 0x080fe20000400000 */
[----:B0-----:R-:W-:Y:S01]  /*16a60*/  F2FP.BF16.F32.PACK_AB R9, RZ, R3 ;  /* 0x00000003ff09723e */ /* 0x001fe200000010ff */
[----:B------:R-:W-:Y:S01]  /*16a70*/  FMUL R3, R200, R2 ;  /* 0x00000002c8037220 */ /* 0x000fe20000400000 */
[----:B------:R-:W-:Y:S01]  /*16a80*/  ISETP.GT.AND P4, PT, R0, 0x98, P3 ;  /* 0x000000980000780c */ /* 0x000fe20001f84270 */
[----:B------:R0:W-:Y:S03]  /*16a90*/  @P5 STG.E.U16 desc[UR36][R4.64+0x122], R11 ;  /* 0x0001220b04005986 */ /* 0x0001e6000c101524 */
[----:B------:R-:W-:-:S02]  /*16aa0*/  F2FP.BF16.F32.PACK_AB R3, RZ, R3 ;  /* 0x00000003ff03723e */ /* 0x000fc400000010ff */
[----:B-1----:R-:W-:Y:S01]  /*16ab0*/  PRMT R10, R9, 0x7610, R10 ;  /* 0x00007610090a7816 */ /* 0x002fe2000000000a */
[----:B------:R-:W-:Y:S01]  /*16ac0*/  FMUL R9, R198, R2 ;  /* 0x00000002c6097220 */ /* 0x000fe20000400000 */
[----:B------:R-:W-:Y:S01]  /*16ad0*/  F2FP.BF16.F32.PACK_AB R8, RZ, R8 ;  /* 0x00000008ff08723e */ /* 0x000fe200000010ff */
[----:B------:R1:W-:Y:S01]  /*16ae0*/  @P0 STG.E.U16 desc[UR36][R6.64+0x120], R12 ;  /* 0x0001200c06000986 */ /* 0x0003e2000c101524 */
[----:B0-----:R-:W-:Y:S01]  /*16af0*/  PRMT R11, R3, 0x7610, R11 ;  /* 0x00007610030b7816 */ /* 0x001fe2000000000b */
[----:B------:R-:W-:Y:S01]  /*16b00*/  FMUL R3, R197, R2 ;  /* 0x00000002c5037220 */ /* 0x000fe20000400000 */
[C---:B------:R-:W-:Y:S01]  /*16b10*/  ISETP.GT.AND P5, PT, R0.reuse, 0x99, P3 ;  /* 0x000000990000780c */ /* 0x040fe20001fa4270 */
[----:B------:R0:W-:Y:S01]  /*16b20*/  @P1 STG.E.U16 desc[UR36][R6.64+0x122], R10 ;  /* 0x0001220a06001986 */ /* 0x0001e2000c101524 */
[----:B------:R-:W-:Y:S02]  /*16b30*/  ISETP.GT.AND P1, PT, R0, 0x98, P2 ;  /* 0x000000980000780c */ /* 0x000fe40001724270 */
[----:B------:R-:W-:-:S02]  /*16b40*/  F2FP.BF16.F32.PACK_AB R9, RZ, R9 ;  /* 0x00000009ff09723e */ /* 0x000fc400000010ff */
[----:B-1----:R-:W-:Y:S02]  /*16b50*/  PRMT R12, R8, 0x7610, R12 ;  /* 0x00007610080c7816 */ /* 0x002fe4000000000c */
[----:B------:R-:W-:Y:S01]  /*16b60*/  F2FP.BF16.F32.PACK_AB R8, RZ, R3 ;  /* 0x00000003ff08723e */ /* 0x000fe200000010ff */
[-C--:B------:R-:W-:Y:S01]  /*16b70*/  FMUL R3, R196, R2.reuse ;  /* 0x00000002c4037220 */ /* 0x080fe20000400000 */
[C---:B------:R-:W-:Y:S01]  /*16b80*/  ISETP.GT.AND P0, PT, R0.reuse, 0x99, P2 ;  /* 0x000000990000780c */ /* 0x040fe20001704270 */
[----:B------:R1:W-:Y:S01]  /*16b90*/  @P4 STG.E.U16 desc[UR36][R4.64+0x130], R11 ;  /* 0x0001300b04004986 */ /* 0x0003e2000c101524 */
[----:B------:R-:W-:Y:S02]  /*16ba0*/  ISETP.GT.AND P4, PT, R0, 0xa0, P3 ;  /* 0x000000a00000780c */ /* 0x000fe40001f84270 */
[----:B------:R-:W-:Y:S02]  /*16bb0*/  PRMT R13, R9, 0x7610, R13 ;  /* 0x00007610090d7816 */ /* 0x000fe4000000000d */
        /* <DEDUP_REMOVED lines=68> */
[----:B------:R-:W-:Y:S02]  /*17000*/  ISETP.GT.AND P1, PT, R0, 0xb8, P2 ;  /* 0x000000b80000780c */ /* 0x000fe40001724270 */
[----:B------:R-:W-:Y:S02]  /*17010*/  F2FP.BF16.F32.PACK_AB R8, RZ, R8 ;  /* 0x00000008ff08723e */ /* 0x000fe400000010ff */
[----:B0-----:R-:W-:Y:S01]  /*17020*/  PRMT R10, R9, 0x7610, R10 ;  /* 0x00007610090a7816 */ /* 0x001fe2000000000a */
[-C--:B------:R-:W-:Y:S01]  /*17030*/  FMUL R9, R180, R2.reuse ;  /* 0x00000002b4097220 */ /* 0x080fe20000400000 */
[----:B-1----:R-:W-:Y:S01]  /*17040*/  PRMT R11, R3, 0x7610, R11 ;  /* 0x00007610030b7816 */ /* 0x002fe2000000000b */
[----:B------:R-:W-:Y:S01]  /*17050*/  FMUL R3, R179, R2 ;  /* 0x00000002b3037220 */ /* 0x000fe20000400000 */
[----:B------:R0:W-:Y:S02]  /*17060*/  @P5 STG.E.U16 desc[UR36][R4.64+0x170], R12 ;  /* 0x0001700c04005986 */ /* 0x0001e4000c101524 */
[----:B------:R-:W-:-:S02]  /*17070*/  F2FP.BF16.F32.PACK_AB R9, RZ, R9 ;  /* 0x00000009ff09723e */ /* 0x000fc400000010ff */
[C---:B------:R-:W-:Y:S02]  /*17080*/  ISETP.GT.AND P4, PT, R0.reuse, 0xb9, P2 ;  /* 0x000000b90000780c */ /* 0x040fe40001784270 */
[----:B------:R-:W-:Y:S02]  /*17090*/  ISETP.GT.AND P5, PT, R0, 0xc0, P3 ;  /* 0x000000c00000780c */ /* 0x000fe40001fa4270 */
[----:B0-----:R-:W-:Y:S02]  /*170a0*/  PRMT R12, R8, 0x7610, R12 ;  /* 0x00007610080c7816 */ /* 0x001fe4000000000c */
[----:B------:R-:W-:Y:S01]  /*170b0*/  F2FP.BF16.F32.PACK_AB R8, RZ, R3 ;  /* 0x00000003ff08723e */ /* 0x000fe200000010ff */
[----:B------:R-:W-:Y:S01]  /*170c0*/  FMUL R3, R178, R2 ;  /* 0x00000002b2037220 */ /* 0x000fe20000400000 */
[----:B------:R-:W-:Y:S01]  /*170d0*/  PRMT R13, R9, 0x7610, R13 ;  /* 0x00007610090d7816 */ /* 0x000fe2000000000d */
[----:B------:R0:W-:Y:S01]  /*170e0*/  @P6 STG.E.U16 desc[UR36][R4.64+0x172], R10 ;  /* 0x0001720a04006986 */ /* 0x0001e2000c101524 */
[----:B------:R-:W-:-:S02]  /*170f0*/  ISETP.GT.AND P0, PT, R0, 0xc1, P3 ;  /* 0x000000c10000780c */ /* 0x000fc40001f04270 */
[----:B------:R-:W-:Y:S01]  /*17100*/  F2FP.BF16.F32.PACK_AB R9, RZ, R3 ;  /* 0x00000003ff09723e */ /* 0x000fe200000010ff */
[----:B------:R1:W-:Y:S01]  /*17110*/  @P1 STG.E.U16 desc[UR36][R6.64+0x170], R11 ;  /* 0x0001700b06001986 */ /* 0x0003e2000c101524 */
[-C--:B------:R-:W-:Y:S01]  /*17120*/  FMUL R3, R176, R2.reuse ;  /* 0x00000002b0037220 */ /* 0x080fe20000400000 */
[----:B------:R-:W-:Y:S02]  /*17130*/  ISETP.GT.AND P1, PT, R0, 0xc0, P2 ;  /* 0x000000c00000780c */ /* 0x000fe40001724270 */
        /* <DEDUP_REMOVED lines=40> */
[C---:B------:R-:W-:Y:S01]  /*173c0*/  ISETP.GT.AND P0, PT, R0.reuse, 0xd0, P2 ;  /* 0x000000d00000780c */ /* 0x040fe20001704270 */
        /* <DEDUP_REMOVED lines=11> */
[----:B------:R-:W-:Y:S01]  /*17480*/  ISETP.GT.AND P5, PT, R0, 0xd9, P3 ;  /* 0x000000d90000780c */ /* 0x000fe20001fa4270 */
[----:B------:R-:W-:Y:S01]  /*17490*/  FMUL R8, R166, R2 ;  /* 0x00000002a6087220 */ /* 0x000fe20000400000 */
[----:B------:R-:W-:Y:S01]  /*174a0*/  @P0 STG.E.U16 desc[UR36][R6.64+0x1a0], R14 ;  /* 0x0001a00e06000986 */ /* 0x000fe2000c101524 */
[----:B------:R-:W-:-:S03]  /*174b0*/  ISETP.GT.AND P0, PT, R0, 0xd8, P2 ;  /* 0x000000d80000780c */ /* 0x000fc60001704270 */
[----:B------:R0:W-:Y:S01]  /*174c0*/  @P1 STG.E.U16 desc[UR36][R6.64+0x1a2], R9 ;  /* 0x0001a20906001986 */ /* 0x0001e2000c101524 */
[----:B------:R-:W-:Y:S02]  /*174d0*/  F2FP.BF16.F32.PACK_AB R8, RZ, R8 ;  /* 0x00000008ff08723e */ /* 0x000fe400000010ff */
[----:B------:R-:W-:Y:S02]  /*174e0*/  ISETP.GT.AND P1, PT, R0, 0xd9, P2 ;  /* 0x000000d90000780c */ /* 0x000fe40001724270 */
        /* <DEDUP_REMOVED lines=16> */
[----:B------:R1:W-:Y:S01]  /*175f0*/  @P1 STG.E.U16 desc[UR36][R6.64+0x1b2], R10 ;  /* 0x0001b20a06001986 */ /* 0x0003e2000c101524 */
[----:B------:R-:W-:Y:S02]  /*17600*/  ISETP.GT.AND P1, PT, R0, 0xe0, P2 ;  /* 0x000000e00000780c */ /* 0x000fe40001724270 */
[----:B0-----:R-:W-:Y:S02]  /*17610*/  PRMT R12, R8, 0x7610, R12 ;  /* 0x00007610080c7816 */ /* 0x001fe4000000000c */
[----:B------:R-:W-:Y:S01]  /*17620*/  F2FP.BF16.F32.PACK_AB R8, RZ, R3 ;  /* 0x00000003ff08723e */ /* 0x000fe200000010ff */
[-C--:B------:R-:W-:Y:S01]  /*17630*/  FMUL R3, R160, R2.reuse ;  /* 0x00000002a0037220 */ /* 0x080fe20000400000 */
[----:B------:R-:W-:Y:S01]  /*17640*/  ISETP.GT.AND P0, PT, R0, 0xe1, P2 ;  /* 0x000000e10000780c */ /* 0x000fe20001704270 */
[----:B------:R0:W-:Y:S01]  /*17650*/  @P4 STG.E.U16 desc[UR36][R4.64+0x1c0], R11 ;  /* 0x0001c00b04004986 */ /* 0x0001e2000c101524 */
[----:B-1----:R-:W-:Y:S02]  /*17660*/  PRMT R10, R9, 0x7610, R10 ;  /* 0x00007610090a7816 */ /* 0x002fe4000000000a */
[----:B------:R-:W-:Y:S01]  /*17670*/  PRMT R13, R8, 0x7610, R13 ;  /* 0x00007610080d7816 */ /* 0x000fe2000000000d */
[----:B------:R-:W-:Y:S01]  /*17680*/  @P5 STG.E.U16 desc[UR36][R4.64+0x1c2], R12 ;  /* 0x0001c20c04005986 */ /* 0x000fe2000c101524 */
[----:B------:R-:W-:Y:S01]  /*17690*/  FMUL R8, R159, R2 ;  /* 0x000000029f087220 */ /* 0x000fe20000400000 */
[----:B------:R-:W-:-:S02]  /*176a0*/  ISETP.GT.AND P4, PT, R0, 0xe8, P3 ;  /* 0x000000e80000780c */ /* 0x000fc40001f84270 */
[----:B------:R-:W-:Y:S01]  /*176b0*/  F2FP.BF16.F32.PACK_AB R9, RZ, R3 ;  /* 0x00000003ff09723e */ /* 0x000fe200000010ff */
[----:B------:R-:W-:Y:S01]  /*176c0*/  FMUL R3, R158, R2 ;  /* 0x000000029e037220 */ /* 0x000fe20000400000 */
[C---:B------:R-:W-:Y:S02]  /*176d0*/  ISETP.GT.AND P5, PT, R0.reuse, 0xe9, P3 ;  /* 0x000000e90000780c */ /* 0x040fe40001fa4270 */
[----:B------:R-:W-:Y:S02]  /*176e0*/  ISETP.GT.AND P6, PT, R0, 0xe8, P2 ;  /* 0x000000e80000780c */ /* 0x000fe400017c4270 */
[----:B------:R-:W-:Y:S01]  /*176f0*/  F2FP.BF16.F32.PACK_AB R8, RZ, R8 ;  /* 0x00000008ff08723e */ /* 0x000fe200000010ff */
[----:B------:R1:W-:Y:S01]  /*17700*/  @P1 STG.E.U16 desc[UR36][R6.64+0x1c0], R10 ;  /* 0x0001c00a06001986 */ /* 0x0003e2000c101524 */
[----:B------:R-:W-:Y:S02]  /*17710*/  F2FP.BF16.F32.PACK_AB R3, RZ, R3 ;  /* 0x00000003ff03723e */ /* 0x000fe400000010ff */
[----:B0-----:R-:W-:-:S02]  /*17720*/  PRMT R11, R8, 0x7610, R11 ;  /* 0x00007610080b7816 */ /* 0x001fc4000000000b */
[----:B------:R-:W-:Y:S01]  /*17730*/  PRMT R18, R3, 0x7610, R18 ;  /* 0x0000761003127816 */ /* 0x000fe20000000012 */
[----:B------:R0:W-:Y:S01]  /*17740*/  @P0 STG.E.U16 desc[UR36][R6.64+0x1c2], R13 ;  /* 0x0001c20d06000986 */ /* 0x0001e2000c101524 */
[----:B-1----:R-:W-:Y:S01]  /*17750*/  PRMT R10, R9, 0x7610, R10 ;  /* 0x00007610090a7816 */ /* 0x002fe2000000000a */
[----:B------:R-:W-:-:S04]  /*17760*/  FMUL R3, R157, R2 ;  /* 0x000000029d037220 */ /* 0x000fc80000400000 */
[----:B------:R-:W-:Y:S01]  /*17770*/  @P4 STG.E.U16 desc[UR36][R4.64+0x1d0], R10 ;  /* 0x0001d00a04004986 */ /* 0x000fe2000c101524 */
[----:B------:R-:W-:-:S03]  /*17780*/  ISETP.GT.AND P4, PT, R0, 0xe9, P2 ;  /* 0x000000e90000780c */ /* 0x000fc60001784270 */
[----:B------:R1:W-:Y:S01]  /*17790*/  @P5 STG.E.U16 desc[UR36][R4.64+0x1d2], R11 ;  /* 0x0001d20b04005986 */ /* 0x0003e2000c101524 */
[----:B------:R-:W-:-:S03]  /*177a0*/  ISETP.GT.AND P5, PT, R0, 0xf0, P3 ;  /* 0x000000f00000780c */ /* 0x000fc60001fa4270 */
[----:B------:R-:W-:Y:S01]  /*177b0*/  @P6 STG.E.U16 desc[UR36][R6.64+0x1d0], R18 ;  /* 0x0001d01206006986 */ /* 0x000fe2000c101524 */
[----:B------:R-:W-:Y:S01]  /*177c0*/  ISETP.GT.AND P6, PT, R0, 0xf1, P3 ;  /* 0x000000f10000780c */ /* 0x000fe20001fc4270 */
[-C--:B------:R-:W-:Y:S01]  /*177d0*/  FMUL R8, R156, R2.reuse ;  /* 0x000000029c087220 */ /* 0x080fe20000400000 */
[----:B------:R-:W-:Y:S01]  /*177e0*/  FMUL R9, R155, R2 ;  /* 0x000000029b097220 */ /* 0x000fe20000400000 */
[----:B0-----:R-:W-:-:S03]  /*177f0*/  F2FP.BF16.F32.PACK_AB R13, RZ, R3 ;  /* 0x00000003ff0d723e */ /* 0x001fc600000010ff */
[----:B------:R-:W-:Y:S02]  /*17800*/  F2FP.BF16.F32.PACK_AB R14, RZ, R8 ;  /* 0x00000008ff0e723e */ /* 0x000fe400000010ff */
[----:B------:R-:W-:Y:S01]  /*17810*/  F2FP.BF16.F32.PACK_AB R15, RZ, R9 ;  /* 0x00000009ff0f723e */ /* 0x000fe200000010ff */
[----:B------:R-:W-:Y:S01]  /*17820*/  @P4 STG.E.U16 desc[UR36][R6.64+0x1d2], R13 ;  /* 0x0001d20d06004986 */ /* 0x000fe2000c101524 */
[----:B------:R-:W-:-:S03]  /*17830*/  ISETP.GT.AND P4, PT, R0, 0xf1, P2 ;  /* 0x000000f10000780c */ /* 0x000fc60001784270 */
[----:B------:R-:W-:Y:S04]  /*17840*/  @P5 STG.E.U16 desc[UR36][R4.64+0x1e0], R14 ;  /* 0x0001e00e04005986 */ /* 0x000fe8000c101524 */
[----:B------:R-:W-:Y:S01]  /*17850*/  @P6 STG.E.U16 desc[UR36][R4.64+0x1e2], R15 ;  /* 0x0001e20f04006986 */ /* 0x000fe2000c101524 */
[----:B------:R-:W-:Y:S01]  /*17860*/  ISETP.GT.AND P6, PT, R0, 0xf0, P2 ;  /* 0x000000f00000780c */ /* 0x000fe200017c4270 */
[-C--:B-1----:R-:W-:Y:S01]  /*17870*/  FMUL R11, R154, R2.reuse ;  /* 0x000000029a0b7220 */ /* 0x082fe20000400000 */
[----:B------:R-:W-:-:S04]  /*17880*/  FMUL R12, R23, R2 ;  /* 0x00000002170c7220 */ /* 0x000fc80000400000 */
[----:B------:R-:W-:Y:S02]  /*17890*/  F2FP.BF16.F32.PACK_AB R11, RZ, R11 ;  /* 0x0000000bff0b723e */ /* 0x000fe400000010ff */
[----:B------:R-:W-:Y:S02]  /*178a0*/  F2FP.BF16.F32.PACK_AB R12, RZ, R12 ;  /* 0x0000000cff0c723e */ /* 0x000fe400000010ff */
[C---:B------:R-:W-:Y:S02]  /*178b0*/  ISETP.GT.AND P5, PT, R0.reuse, 0xf8, P3 ;  /* 0x000000f80000780c */ /* 0x040fe40001fa4270 */
[----:B------:R-:W-:Y:S01]  /*178c0*/  ISETP.GT.AND P3, PT, R0, 0xf9, P3 ;  /* 0x000000f90000780c */ /* 0x000fe20001f64270 */
[----:B------:R-:W-:Y:S01]  /*178d0*/  @P6 STG.E.U16 desc[UR36][R6.64+0x1e0], R11 ;  /* 0x0001e00b06006986 */ /* 0x000fe2000c101524 */
[----:B------:R-:W-:-:S03]  /*178e0*/  FMUL R10, R22, R2 ;  /* 0x00000002160a7220 */ /* 0x000fc60000400000 */
[----:B------:R0:W-:Y:S01]  /*178f0*/  @P4 STG.E.U16 desc[UR36][R6.64+0x1e2], R12 ;  /* 0x0001e20c06004986 */ /* 0x0001e2000c101524 */
[----:B------:R-:W-:Y:S01]  /*17900*/  ISETP.GT.AND P4, PT, R0, 0xf8, P2 ;  /* 0x000000f80000780c */ /* 0x000fe20001784270 */
[-C--:B------:R-:W-:Y:S01]  /*17910*/  FMUL R9, R21, R2.reuse ;  /* 0x0000000215097220 */ /* 0x080fe20000400000 */
[-C--:B------:R-:W-:Y:S01]  /*17920*/  FMUL R8, R19, R2.reuse ;  /* 0x0000000213087220 */ /* 0x080fe20000400000 */
[----:B------:R-:W-:Y:S01]  /*17930*/  FMUL R3, R20, R2 ;  /* 0x0000000214037220 */ /* 0x000fe20000400000 */
[----:B------:R-:W-:Y:S02]  /*17940*/  F2FP.BF16.F32.PACK_AB R10, RZ, R10 ;  /* 0x0000000aff0a723e */ /* 0x000fe400000010ff */
[----:B------:R-:W-:Y:S02]  /*17950*/  ISETP.GT.AND P2, PT, R0, 0xf9, P2 ;  /* 0x000000f90000780c */ /* 0x000fe40001744270 */
[----:B------:R-:W-:Y:S02]  /*17960*/  F2FP.BF16.F32.PACK_AB R9, RZ, R9 ;  /* 0x00000009ff09723e */ /* 0x000fe400000010ff */
[----:B------:R-:W-:-:S02]  /*17970*/  F2FP.BF16.F32.PACK_AB R8, RZ, R8 ;  /* 0x00000008ff08723e */ /* 0x000fc400000010ff */
[----:B------:R-:W-:Y:S01]  /*17980*/  F2FP.BF16.F32.PACK_AB R3, RZ, R3 ;  /* 0x00000003ff03723e */ /* 0x000fe200000010ff */
[----:B------:R-:W-:Y:S01]  /*17990*/  @P5 STG.E.U16 desc[UR36][R4.64+0x1f0], R10 ;  /* 0x0001f00a04005986 */ /* 0x000fe2000c101524 */
[----:B0-----:R-:W-:Y:S01]  /*179a0*/  PRMT R12, R8, 0x7610, R12 ;  /* 0x00007610080c7816 */ /* 0x001fe2000000000c */
[----:B------:R-:W-:Y:S01]  /*179b0*/  @P4 IMAD.MOV.U32 R8, RZ, RZ, R6 ;  /* 0x000000ffff084224 */ /* 0x000fe200078e0006 */
[----:B------:R-:W-:Y:S01]  /*179c0*/  PRMT R11, R3, 0x7610, R11 ;  /* 0x00007610030b7816 */ /* 0x000fe2000000000b */
[----:B------:R0:W-:Y:S01]  /*179d0*/  @P3 STG.E.U16 desc[UR36][R4.64+0x1f2], R9 ;  /* 0x0001f20904003986 */ /* 0x0001e2000c101524 */
[----:B------:R-:W-:Y:S01]  /*179e0*/  USHF.L.U32 UR12, UR8, 0x8, URZ ;  /* 0x00000008080c7899 */ /* 0x000fe2000800063f */
[----:B------:R-:W-:Y:S01]  /*179f0*/  ISETP.GT.AND P1, PT, R153, 0x80, PT ;  /* 0x000000809900780c */ /* 0x000fe20003f24270 */
[----:B------:R-:W-:Y:S01]  /*17a00*/  USHF.L.U64.HI UR11, UR8, 0x8, UR9 ;  /* 0x00000008080b7899 */ /* 0x000fe20008010209 */
[----:B0-----:R-:W-:-:S03]  /*17a10*/  @P4 IMAD.MOV.U32 R9, RZ, RZ, R7 ;  /* 0x000000ffff094224 */ /* 0x001fc600078e0007 */
[----:B------:R-:W-:Y:S02]  /*17a20*/  MOV R3, UR12 ;  /* 0x0000000c00037c02 */ /* 0x000fe40008000f00 */
[----:B------:R0:W-:Y:S01]  /*17a30*/  @P4 STG.E.U16 desc[UR36][R8.64+0x1f0], R11 ;  /* 0x0001f00b08004986 */ /* 0x0001e2000c101524 */
[C---:B------:R-:W-:Y:S02]  /*17a40*/  ISETP.GT.AND P3, PT, R0.reuse, RZ, P1 ;  /* 0x000000ff0000720c */ /* 0x040fe40000f64270 */
[----:B------:R-:W-:Y:S01]  /*17a50*/  ISETP.GT.AND P4, PT, R0, 0x1, P1 ;  /* 0x000000010000780c */ /* 0x000fe20000f84270 */
[-C--:B------:R-:W-:Y:S01]  /*17a60*/  FMUL R24, R24, R2.reuse ;  /* 0x0000000218187220 */ /* 0x080fe20000400000 */
[----:B------:R-:W-:Y:S01]  /*17a70*/  FMUL R25, R25, R2 ;  /* 0x0000000219197220 */ /* 0x000fe20000400000 */
[----:B0-----:R-:W-:Y:S02]  /*17a80*/  @P2 IMAD.MOV.U32 R8, RZ, RZ, R6 ;  /* 0x000000ffff082224 */ /* 0x001fe400078e0006 */
[----:B------:R-:W-:-:S02]  /*17a90*/  @P2 IMAD.MOV.U32 R9, RZ, RZ, R7 ;  /* 0x000000ffff092224 */ /* 0x000fc400078e0007 */
[----:B------:R-:W-:-:S03]  /*17aa0*/  IMAD.U32 R7, RZ, RZ, UR11 ;  /* 0x0000000bff077e24 */ /* 0x000fc6000f8e00ff */
[----:B------:R0:W-:Y:S01]  /*17ab0*/  @P2 STG.E.U16 desc[UR36][R8.64+0x1f2], R12 ;  /* 0x0001f20c08002986 */ /* 0x0001e2000c101524 */
[C---:B------:R-:W-:Y:S02]  /*17ac0*/  IADD3 R6, P2, P6, R4.reuse, UR5, R3 ;  /* 0x0000000504067c10 */ /* 0x040fe4000fe5e003 */
[----:B------:R-:W-:Y:S02]  /*17ad0*/  IADD3 R4, P5, R4, UR12, RZ ;  /* 0x0000000c04047c10 */ /* 0x000fe4000ffbe0ff */
[----:B------:R-:W-:Y:S02]  /*17ae0*/  IADD3.X R7, R5, UR4, R7, P2, P6 ;  /* 0x0000000405077c10 */ /* 0x000fe400097ec407 */
[----:B------:R-:W-:Y:S02]  /*17af0*/  ISETP.GT.AND P0, PT, R153, 0x88, PT ;  /* 0x000000889900780c */ /* 0x000fe40003f04270 */
[----:B------:R-:W-:Y:S02]  /*17b00*/  F2FP.BF16.F32.PACK_AB R24, RZ, R24 ;  /* 0x00000018ff18723e */ /* 0x000fe400000010ff */
[----:B------:R-:W-:-:S02]  /*17b10*/  IADD3.X R5, R5, UR11, RZ, P5, !PT ;  /* 0x0000000b05057c10 */ /* 0x000fc4000affe4ff */
[----:B------:R-:W-:Y:S02]  /*17b20*/  F2FP.BF16.F32.PACK_AB R25, RZ, R25 ;  /* 0x00000019ff19723e */ /* 0x000fe400000010ff */
[C---:B------:R-:W-:Y:S01]  /*17b30*/  ISETP.GT.AND P2, PT, R0.reuse, RZ, P0 ;  /* 0x000000ff0000720c */ /* 0x040fe20000744270 */
[----:B------:R-:W-:Y:S01]  /*17b40*/  @P3 STG.E.U16 desc[UR36][R4.64], R24 ;  /* 0x0000001804003986 */ /* 0x000fe2000c101524 */
[----:B------:R-:W-:Y:S01]  /*17b50*/  ISETP.GT.AND P3, PT, R0, 0x1, P0 ;  /* 0x000000010000780c */ /* 0x000fe20000764270 */
[-C--:B------:R-:W-:Y:S02]  /*17b60*/  FMUL R26, R26, R2.reuse ;  /* 0x000000021a1a7220 */ /* 0x080fe40000400000 */
[----:B------:R-:W-:Y:S01]  /*17b70*/  @P4 STG.E.U16 desc[UR36][R4.64+0x2], R25 ;  /* 0x0000021904004986 */ /* 0x000fe2000c101524 */
[----:B------:R-:W-:Y:S01]  /*17b80*/  ISETP.GT.AND P4, PT, R0, 0x8, P1 ;  /* 0x000000080000780c */ /* 0x000fe20000f84270 */
[-C--:B------:R-:W-:Y:S01]  /*17b90*/  FMUL R27, R27, R2.reuse ;  /* 0x000000021b1b7220 */ /* 0x080fe20000400000 */
[----:B0-----:R-:W-:Y:S01]  /*17ba0*/  IADD3 R8, P5, R4, UR5, RZ ;  /* 0x0000000504087c10 */ /* 0x001fe2000ffbe0ff */
[----:B------:R-:W-:Y:S01]  /*17bb0*/  FMUL R28, R28, R2 ;  /* 0x000000021c1c7220 */ /* 0x000fe20000400000 */
[----:B------:R-:W-:-:S02]  /*17bc0*/  F2FP.BF16.F32.PACK_AB R26, RZ, R26 ;  /* 0x0000001aff1a723e */ /* 0x000fc400000010ff */
[----:B------:R-:W-:Y:S02]  /*17bd0*/  IADD3.X R9, R5, UR4, RZ, P5, !PT ;  /* 0x0000000405097c10 */ /* 0x000fe4000affe4ff */
[----:B------:R-:W-:Y:S02]  /*17be0*/  F2FP.BF16.F32.PACK_AB R27, RZ, R27 ;  /* 0x0000001bff1b723e */ /* 0x000fe400000010ff */
[----:B------:R-:W-:Y:S01]  /*17bf0*/  F2FP.BF16.F32.PACK_AB R28, RZ, R28 ;  /* 0x0000001cff1c723e */ /* 0x000fe200000010ff */
[----:B------:R-:W-:Y:S01]  /*17c00*/  @P2 STG.E.U16 desc[UR36][R8.64], R26 ;  /* 0x0000001a08002986 */ /* 0x000fe2000c101524 */
[C---:B------:R-:W-:Y:S02]  /*17c10*/  ISETP.GT.AND P5, PT, R0.reuse, 0x9, P1 ;  /* 0x000000090000780c */ /* 0x040fe40000fa4270 */
[C---:B------:R-:W-:Y:S01]  /*17c20*/  ISETP.GT.AND P2, PT, R0.reuse, 0x8, P0 ;  /* 0x000000080000780c */ /* 0x040fe20000744270 */
[----:B------:R-:W-:Y:S01]  /*17c30*/  @P3 STG.E.U16 desc[UR36][R8.64+0x2], R27 ;  /* 0x0000021b08003986 */ /* 0x000fe2000c101524 */
[-C--:B------:R-:W-:Y:S01]  /*17c40*/  FMUL R29, R29, R2.reuse ;  /* 0x000000021d1d7220 */ /* 0x080fe20000400000 */
[----:B------:R-:W-:Y:S01]  /*17c50*/  ISETP.GT.AND P3, PT, R0, 0x9, P0 ;  /* 0x000000090000780c */ /* 0x000fe20000764270 */
[-C--:B------:R-:W-:Y:S01]  /*17c60*/  FMUL R30, R30, R2.reuse ;  /* 0x000000021e1e7220 */ /* 0x080fe20000400000 */
[----:B------:R-:W-:Y:S01]  /*17c70*/  @P4 STG.E.U16 desc[UR36][R4.64+0x10], R28 ;  /* 0x0000101c04004986 */ /* 0x000fe2000c101524 */
[----:B------:R-:W-:Y:S01]  /*17c80*/  ISETP.GT.AND P4, PT, R0, 0x10, P1 ;  /* 0x000000100000780c */ /* 0x000fe20000f84270 */
[-C--:B------:R-:W-:Y:S01]  /*17c90*/  FMUL R31, R31, R2.reuse ;  /* 0x000000021f1f7220 */ /* 0x080fe20000400000 */
[----:B------:R-:W-:Y:S01]  /*17ca0*/  IADD3 R10, P6, R4, UR5, RZ ;  /* 0x00000005040a7c10 */ /* 0x000fe2000ffde0ff */
[----:B------:R-:W-:Y:S01]  /*17cb0*/  FMUL R32, R32, R2 ;  /* 0x0000000220207220 */ /* 0x000fe20000400000 */
[----:B------:R-:W-:-:S02]  /*17cc0*/  F2FP.BF16.F32.PACK_AB R29, RZ, R29 ;  /* 0x0000001dff1d723e */ /* 0x000fc400000010ff */
[----:B------:R-:W-:Y:S02]  /*17cd0*/  F2FP.BF16.F32.PACK_AB R30, RZ, R30 ;  /* 0x0000001eff1e723e */ /* 0x000fe400000010ff */
[----:B------:R-:W-:Y:S02]  /*17ce0*/  IADD3.X R11, R5, UR4, RZ, P6, !PT ;  /* 0x00000004050b7c10 */ /* 0x000fe4000b7fe4ff */
[----:B------:R-:W-:Y:S01]  /*17cf0*/  F2FP.BF16.F32.PACK_AB R31, RZ, R31 ;  /* 0x0000001fff1f723e */ /* 0x000fe200000010ff */
[----:B------:R-:W-:Y:S01]  /*17d00*/  @P5 STG.E.U16 desc[UR36][R4.64+0x12], R29 ;  /* 0x0000121d04005986 */ /* 0x000fe2000c101524 */
[----:B------:R-:W-:Y:S02]  /*17d10*/  F2FP.BF16.F32.PACK_AB R32, RZ, R32 ;  /* 0x00000020ff20723e */ /* 0x000fe400000010ff */
[C---:B------:R-:W-:Y:S01]  /*17d20*/  ISETP.GT.AND P5, PT, R0.reuse, 0x11, P1 ;  /* 0x000000110000780c */ /* 0x040fe20000fa4270 */
[----:B------:R-:W-:Y:S01]  /*17d30*/  @P2 STG.E.U16 desc[UR36][R10.64+0x10], R30 ;  /* 0x0000101e0a002986 */ /* 0x000fe2000c101524 */
[----:B------:R-:W-:Y:S01]  /*17d40*/  ISETP.GT.AND P2, PT, R0, 0x10, P0 ;  /* 0x000000100000780c */ /* 0x000fe20000744270 */
[----:B------:R-:W-:-:S02]  /*17d50*/  FMUL R33, R33, R2 ;  /* 0x0000000221217220 */ /* 0x000fc40000400000 */
[----:B------:R-:W-:Y:S01]  /*17d60*/  @P3 STG.E.U16 desc[UR36][R6.64+0x12], R31 ;  /* 0x0000121f06003986 */ /* 0x000fe2000c101524 */
[----:B------:R-:W-:Y:S01]  /*17d70*/  ISETP.GT.AND P3, PT, R0, 0x11, P0 ;  /* 0x000000110000780c */ /* 0x000fe20000764270 */
[-C--:B------:R-:W-:Y:S02]  /*17d80*/  FMUL R34, R34, R2.reuse ;  /* 0x0000000222227220 */ /* 0x080fe40000400000 */
[----:B------:R-:W-:Y:S01]  /*17d90*/  @P4 STG.E.U16 desc[UR36][R4.64+0x20], R32 ;  /* 0x0000202004004986 */ /* 0x000fe2000c101524 */
[----:B------:R-:W-:Y:S01]  /*17da0*/  ISETP.GT.AND P4, PT, R0, 0x18, P1 ;  /* 0x000000180000780c */ /* 0x000fe20000f84270 */
[-C--:B------:R-:W-:Y:S01]  /*17db0*/  FMUL R35, R35, R2.reuse ;  /* 0x0000000223237220 */ /* 0x080fe20000400000 */
[----:B------:R-:W-:Y:S01]  /*17dc0*/  FMUL R36, R36, R2 ;  /* 0x0000000224247220 */ /* 0x000fe20000400000 */
[----:B------:R-:W-:Y:S02]  /*17dd0*/  F2FP.BF16.F32.PACK_AB R33, RZ, R33 ;  /* 0x00000021ff21723e */ /* 0x000fe400000010ff */
[----:B------:R-:W-:-:S02]  /*17de0*/  F2FP.BF16.F32.PACK_AB R34, RZ, R34 ;  /* 0x00000022ff22723e */ /* 0x000fc400000010ff */
[----:B------:R-:W-:Y:S01]  /*17df0*/  F2FP.BF16.F32.PACK_AB R35, RZ, R35 ;  /* 0x00000023ff23723e */ /* 0x000fe200000010ff */
[----:B------:R-:W-:Y:S01]  /*17e00*/  @P5 STG.E.U16 desc[UR36][R4.64+0x22], R33 ;  /* 0x0000222104005986 */ /* 0x000fe2000c101524 */
[----:B------:R-:W-:Y:S02]  /*17e10*/  F2FP.BF16.F32.PACK_AB R36, RZ, R36 ;  /* 0x00000024ff24723e */ /* 0x000fe400000010ff */
[C---:B------:R-:W-:Y:S01]  /*17e20*/  ISETP.GT.AND P5, PT, R0.reuse, 0x19, P1 ;  /* 0x000000190000780c */ /* 0x040fe20000fa4270 */
[----:B------:R-:W-:Y:S01]  /*17e30*/  @P2 STG.E.U16 desc[UR36][R6.64+0x20], R34 ;  /* 0x0000202206002986 */ /* 0x000fe2000c101524 */
[C---:B------:R-:W-:Y:S01]  /*17e40*/  ISETP.GT.AND P2, PT, R0.reuse, 0x18, P0 ;  /* 0x000000180000780c */ /* 0x040fe20000744270 */
[-C--:B------:R-:W-:Y:S02]  /*17e50*/  FMUL R37, R37, R2.reuse ;  /* 0x0000000225257220 */ /* 0x080fe40000400000 */
[----:B------:R-:W-:Y:S01]  /*17e60*/  @P3 STG.E.U16 desc[UR36][R6.64+0x22], R35 ;  /* 0x0000222306003986 */ /* 0x000fe2000c101524 */
[----:B------:R-:W-:Y:S01]  /*17e70*/  ISETP.GT.AND P3, PT, R0, 0x19, P0 ;  /* 0x000000190000780c */ /* 0x000fe20000764270 */
[----:B------:R-:W-:-:S02]  /*17e80*/  FMUL R38, R38, R2 ;  /* 0x0000000226267220 */ /* 0x000fc40000400000 */
[----:B------:R-:W-:Y:S01]  /*17e90*/  @P4 STG.E.U16 desc[UR36][R4.64+0x30], R36 ;  /* 0x0000302404004986 */ /* 0x000fe2000c101524 */
[----:B------:R-:W-:Y:S01]  /*17ea0*/  ISETP.GT.AND P4, PT, R0, 0x20, P1 ;  /* 0x000000200000780c */ /* 0x000fe20000f84270 */
[-C--:B------:R-:W-:Y:S01]  /*17eb0*/  FMUL R39, R39, R2.reuse ;  /* 0x0000000227277220 */ /* 0x080fe20000400000 */
[----:B------:R-:W-:Y:S01]  /*17ec0*/  FMUL R40, R40, R2 ;  /* 0x0000000228287220 */ /* 0x000fe20000400000 */
[----:B------:R-:W-:Y:S02]  /*17ed0*/  F2FP.BF16.F32.PACK_AB R37, RZ, R37 ;  /* 0x00000025ff25723e */ /* 0x000fe400000010ff */
[----:B------:R-:W-:Y:S02]  /*17ee0*/  F2FP.BF16.F32.PACK_AB R38, RZ, R38 ;  /* 0x00000026ff26723e */ /* 0x000fe400000010ff */
[----:B------:R-:W-:Y:S01]  /*17ef0*/  F2FP.BF16.F32.PACK_AB R39, RZ, R39 ;  /* 0x00000027ff27723e */ /* 0x000fe200000010ff */
[----:B------:R-:W-:Y:S01]  /*17f00*/  @P5 STG.E.U16 desc[UR36][R4.64+0x32], R37 ;  /* 0x0000322504005986 */ /* 0x000fe2000c101524 */
[----:B------:R-:W-:-:S02]  /*17f10*/  F2FP.BF16.F32.PACK_AB R40, RZ, R40 ;  /* 0x00000028ff28723e */ /* 0x000fc400000010ff */
[C---:B------:R-:W-:Y:S01]  /*17f20*/  ISETP.GT.AND P5, PT, R0.reuse, 0x21, P1 ;  /* 0x000000210000780c */ /* 0x040fe20000fa4270 */
[----:B------:R-:W-:Y:S01]  /*17f30*/  @P2 STG.E.U16 desc[UR36][R6.64+0x30], R38 ;  /* 0x0000302606002986 */ /* 0x000fe2000c101524 */
[C---:B------:R-:W-:Y:S01]  /*17f40*/  ISETP.GT.AND P2, PT, R0.reuse, 0x20, P0 ;  /* 0x000000200000780c */ /* 0x040fe20000744270 */
[-C--:B------:R-:W-:Y:S02]  /*17f50*/  FMUL R41, R41, R2.reuse ;  /* 0x0000000229297220 */ /* 0x080fe40000400000 */
[----:B------:R-:W-:Y:S01]  /*17f60*/  @P3 STG.E.U16 desc[UR36][R6.64+0x32], R39 ;  /* 0x0000322706003986 */ /* 0x000fe2000c101524 */
[----:B------:R-:W-:Y:S01]  /*17f70*/  ISETP.GT.AND P3, PT, R0, 0x21, P0 ;  /* 0x000000210000780c */ /* 0x000fe20000764270 */
[-C--:B------:R-:W-:Y:S02]  /*17f80*/  FMUL R42, R42, R2.reuse ;  /* 0x000000022a2a7220 */ /* 0x080fe40000400000 */
[----:B------:R-:W-:Y:S01]  /*17f90*/  @P4 STG.E.U16 desc[UR36][R4.64+0x40], R40 ;  /* 0x0000402804004986 */ /* 0x000fe2000c101524 */
[----:B------:R-:W-:Y:S01]  /*17fa0*/  ISETP.GT.AND P4, PT, R0, 0x28, P1 ;  /* 0x000000280000780c */ /* 0x000fe20000f84270 */
[-C--:B------:R-:W-:Y:S01]  /*17fb0*/  FMUL R43, R43, R2.reuse ;  /* 0x000000022b2b7220 */ /* 0x080fe20000400000 */
[----:B------:R-:W-:Y:S01]  /*17fc0*/  FMUL R44, R44, R2 ;  /* 0x000000022c2c7220 */ /* 0x000fe20000400000 */
[----:B------:R-:W-:-:S02]  /*17fd0*/  F2FP.BF16.F32.PACK_AB R41, RZ, R41 ;  /* 0x00000029ff29723e */ /* 0x000fc400000010ff */
[----:B------:R-:W-:Y:S02]  /*17fe0*/  F2FP.BF16.F32.PACK_AB R42, RZ, R42 ;  /* 0x0000002aff2a723e */ /* 0x000fe400000010ff */
        /* <DEDUP_REMOVED lines=357> */
[----:B------:R-:W-:Y:S01]  /*19640*/  ISETP.GT.AND P2, PT, R0, 0xd8, P0 ;  /* 0x000000d80000780c */ /* 0x000fe20000744270 */
[-C--:B------:R-:W-:Y:S02]  /*19650*/  FMUL R133, R133, R2.reuse ;  /* 0x0000000285857220 */ /* 0x080fe40000400000 */
[----:B------:R-:W-:Y:S01]  /*19660*/  @P3 STG.E.U16 desc[UR36][R6.64+0x1a2], R131 ;  /* 0x0001a28306003986 */ /* 0x000fe2000c101524 */
[----:B------:R-:W-:-:S03]  /*19670*/  FMUL R134, R134, R2 ;  /* 0x0000000286867220 */ /* 0x000fc60000400000 */
[----:B------:R-:W-:Y:S01]  /*19680*/  @P4 STG.E.U16 desc[UR36][R4.64+0x1b0], R132 ;  /* 0x0001b08404004986 */ /* 0x000fe2000c101524 */
[C---:B------:R-:W-:Y:S01]  /*19690*/  ISETP.GT.AND P4, PT, R0.reuse, 0xd9, P0 ;  /* 0x000000d90000780c */ /* 0x040fe20000784270 */
[----:B------:R-:W-:Y:S01]  /*196a0*/  FMUL R135, R135, R2 ;  /* 0x0000000287877220 */ /* 0x000fe20000400000 */
[----:B------:R-:W-:Y:S02]  /*196b0*/  F2FP.BF16.F32.PACK_AB R133, RZ, R133 ;  /* 0x00000085ff85723e */ /* 0x000fe400000010ff */
[----:B------:R-:W-:Y:S02]  /*196c0*/  F2FP.BF16.F32.PACK_AB R134, RZ, R134 ;  /* 0x00000086ff86723e */ /* 0x000fe400000010ff */
[----:B------:R-:W-:Y:S01]  /*196d0*/  F2FP.BF16.F32.PACK_AB R135, RZ, R135 ;  /* 0x00000087ff87723e */ /* 0x000fe200000010ff */
[----:B------:R-:W-:Y:S01]  /*196e0*/  @P5 STG.E.U16 desc[UR36][R4.64+0x1b2], R133 ;  /* 0x0001b28504005986 */ /* 0x000fe2000c101524 */
[----:B------:R-:W-:-:S03]  /*196f0*/  ISETP.GT.AND P5, PT, R0, 0xe0, P1 ;  /* 0x000000e00000780c */ /* 0x000fc60000fa4270 */
[----:B------:R-:W-:Y:S01]  /*19700*/  @P2 STG.E.U16 desc[UR36][R6.64+0x1b0], R134 ;  /* 0x0001b08606002986 */ /* 0x000fe2000c101524 */
[----:B------:R-:W-:Y:S01]  /*19710*/  ISETP.GT.AND P2, PT, R0, 0xe1, P1 ;  /* 0x000000e10000780c */ /* 0x000fe20000f44270 */
[-C--:B------:R-:W-:Y:S01]  /*19720*/  FMUL R136, R136, R2.reuse ;  /* 0x0000000288887220 */ /* 0x080fe20000400000 */
[C---:B------:R-:W-:Y:S01]  /*19730*/  ISETP.GT.AND P3, PT, R0.reuse, 0xe0, P0 ;  /* 0x000000e00000780c */ /* 0x040fe20000764270 */
[----:B------:R-:W-:Y:S01]  /*19740*/  @P4 STG.E.U16 desc[UR36][R6.64+0x1b2], R135 ;  /* 0x0001b28706004986 */ /* 0x000fe2000c101524 */
[-C--:B------:R-:W-:Y:S01]  /*19750*/  FMUL R137, R137, R2.reuse ;  /* 0x0000000289897220 */ /* 0x080fe20000400000 */
[----:B------:R-:W-:Y:S01]  /*19760*/  ISETP.GT.AND P4, PT, R0, 0xe1, P0 ;  /* 0x000000e10000780c */ /* 0x000fe20000784270 */
[-C--:B------:R-:W-:Y:S01]  /*19770*/  FMUL R138, R138, R2.reuse ;  /* 0x000000028a8a7220 */ /* 0x080fe20000400000 */
[----:B------:R-:W-:Y:S01]  /*19780*/  FMUL R139, R139, R2 ;  /* 0x000000028b8b7220 */ /* 0x000fe20000400000 */
[----:B------:R-:W-:Y:S02]  /*19790*/  F2FP.BF16.F32.PACK_AB R136, RZ, R136 ;  /* 0x00000088ff88723e */ /* 0x000fe400000010ff */
[----:B------:R-:W-:-:S02]  /*197a0*/  F2FP.BF16.F32.PACK_AB R137, RZ, R137 ;  /* 0x00000089ff89723e */ /* 0x000fc400000010ff */
[----:B------:R-:W-:Y:S02]  /*197b0*/  F2FP.BF16.F32.PACK_AB R138, RZ, R138 ;  /* 0x0000008aff8a723e */ /* 0x000fe400000010ff */
[----:B------:R-:W-:Y:S01]  /*197c0*/  F2FP.BF16.F32.PACK_AB R139, RZ, R139 ;  /* 0x0000008bff8b723e */ /* 0x000fe200000010ff */
[----:B------:R-:W-:Y:S01]  /*197d0*/  @P5 STG.E.U16 desc[UR36][R4.64+0x1c0], R136 ;  /* 0x0001c08804005986 */ /* 0x000fe2000c101524 */
[----:B------:R-:W-:-:S03]  /*197e0*/  ISETP.GT.AND P5, PT, R0, 0xe9, P1 ;  /* 0x000000e90000780c */ /* 0x000fc60000fa4270 */
[----:B------:R-:W-:Y:S01]  /*197f0*/  @P2 STG.E.U16 desc[UR36][R4.64+0x1c2], R137 ;  /* 0x0001c28904002986 */ /* 0x000fe2000c101524 */
[C---:B------:R-:W-:Y:S02]  /*19800*/  ISETP.GT.AND P2, PT, R0.reuse, 0xe8, P1 ;  /* 0x000000e80000780c */ /* 0x040fe40000f44270 */
[C---:B------:R-:W-:Y:S01]  /*19810*/  ISETP.GT.AND P6, PT, R0.reuse, 0xe8, P0 ;  /* 0x000000e80000780c */ /* 0x040fe200007c4270 */
[----:B------:R-:W-:Y:S01]  /*19820*/  @P3 STG.E.U16 desc[UR36][R6.64+0x1c0], R138 ;  /* 0x0001c08a06003986 */ /* 0x000fe2000c101524 */
[----:B------:R-:W-:Y:S01]  /*19830*/  ISETP.GT.AND P3, PT, R0, 0xe9, P0 ;  /* 0x000000e90000780c */ /* 0x000fe20000764270 */
[-C--:B------:R-:W-:Y:S01]  /*19840*/  FMUL R140, R140, R2.reuse ;  /* 0x000000028c8c7220 */ /* 0x080fe20000400000 */
[-C--:B------:R-:W-:Y:S01]  /*19850*/  FMUL R141, R141, R2.reuse ;  /* 0x000000028d8d7220 */ /* 0x080fe20000400000 */
[----:B------:R-:W-:Y:S01]  /*19860*/  @P4 STG.E.U16 desc[UR36][R6.64+0x1c2], R139 ;  /* 0x0001c28b06004986 */ /* 0x000fe2000c101524 */
[----:B------:R-:W-:Y:S01]  /*19870*/  ISETP.GT.AND P4, PT, R0, 0xf0, P1 ;  /* 0x000000f00000780c */ /* 0x000fe20000f84270 */
[-C--:B------:R-:W-:Y:S01]  /*19880*/  FMUL R142, R142, R2.reuse ;  /* 0x000000028e8e7220 */ /* 0x080fe20000400000 */
[-C--:B------:R-:W-:Y:S01]  /*19890*/  FMUL R143, R143, R2.reuse ;  /* 0x000000028f8f7220 */ /* 0x080fe20000400000 */
[----:B------:R-:W-:Y:S01]  /*198a0*/  FMUL R144, R144, R2 ;  /* 0x0000000290907220 */ /* 0x000fe20000400000 */
[----:B------:R-:W-:-:S02]  /*198b0*/  F2FP.BF16.F32.PACK_AB R140, RZ, R140 ;  /* 0x0000008cff8c723e */ /* 0x000fc400000010ff */
[----:B------:R-:W-:Y:S02]  /*198c0*/  F2FP.BF16.F32.PACK_AB R141, RZ, R141 ;  /* 0x0000008dff8d723e */ /* 0x000fe400000010ff */
[----:B------:R-:W-:Y:S02]  /*198d0*/  F2FP.BF16.F32.PACK_AB R142, RZ, R142 ;  /* 0x0000008eff8e723e */ /* 0x000fe400000010ff */
[----:B------:R-:W-:Y:S02]  /*198e0*/  F2FP.BF16.F32.PACK_AB R143, RZ, R143 ;  /* 0x0000008fff8f723e */ /* 0x000fe400000010ff */
[----:B------:R-:W-:Y:S01]  /*198f0*/  F2FP.BF16.F32.PACK_AB R144, RZ, R144 ;  /* 0x00000090ff90723e */ /* 0x000fe200000010ff */
[----:B------:R-:W-:Y:S01]  /*19900*/  @P2 STG.E.U16 desc[UR36][R4.64+0x1d0], R140 ;  /* 0x0001d08c04002986 */ /* 0x000fe2000c101524 */
[----:B------:R-:W-:-:S03]  /*19910*/  ISETP.GT.AND P2, PT, R0, 0xf1, P1 ;  /* 0x000000f10000780c */ /* 0x000fc60000f44270 */
[----:B------:R-:W-:Y:S01]  /*19920*/  @P5 STG.E.U16 desc[UR36][R4.64+0x1d2], R141 ;  /* 0x0001d28d04005986 */ /* 0x000fe2000c101524 */
[----:B------:R-:W-:-:S03]  /*19930*/  ISETP.GT.AND P5, PT, R0, 0xf0, P0 ;  /* 0x000000f00000780c */ /* 0x000fc600007a4270 */
[----:B------:R-:W-:Y:S01]  /*19940*/  @P6 STG.E.U16 desc[UR36][R6.64+0x1d0], R142 ;  /* 0x0001d08e06006986 */ /* 0x000fe2000c101524 */
[----:B------:R-:W-:-:S03]  /*19950*/  FMUL R145, R145, R2 ;  /* 0x0000000291917220 */ /* 0x000fc60000400000 */
[----:B------:R-:W-:Y:S01]  /*19960*/  @P3 STG.E.U16 desc[UR36][R6.64+0x1d2], R143 ;  /* 0x0001d28f06003986 */ /* 0x000fe2000c101524 */
[----:B------:R-:W-:-:S03]  /*19970*/  ISETP.GT.AND P3, PT, R0, 0xf8, P1 ;  /* 0x000000f80000780c */ /* 0x000fc60000f64270 */
[----:B------:R-:W-:Y:S01]  /*19980*/  @P4 STG.E.U16 desc[UR36][R4.64+0x1e0], R144 ;  /* 0x0001e09004004986 */ /* 0x000fe2000c101524 */
[----:B------:R-:W-:Y:S01]  /*19990*/  ISETP.GT.AND P4, PT, R0, 0xf1, P0 ;  /* 0x000000f10000780c */ /* 0x000fe20000784270 */
[-C--:B------:R-:W-:Y:S01]  /*199a0*/  FMUL R146, R146, R2.reuse ;  /* 0x0000000292927220 */ /* 0x080fe20000400000 */
[C---:B------:R-:W-:Y:S01]  /*199b0*/  ISETP.GT.AND P1, PT, R0.reuse, 0xf9, P1 ;  /* 0x000000f90000780c */ /* 0x040fe20000f24270 */
[-C--:B------:R-:W-:Y:S01]  /*199c0*/  FMUL R147, R147, R2.reuse ;  /* 0x0000000293937220 */ /* 0x080fe20000400000 */
[----:B------:R-:W-:Y:S01]  /*199d0*/  ISETP.GT.AND P6, PT, R0, 0xf8, P0 ;  /* 0x000000f80000780c */ /* 0x000fe200007c4270 */
[-C--:B------:R-:W-:Y:S01]  /*199e0*/  FMUL R148, R148, R2.reuse ;  /* 0x0000000294947220 */ /* 0x080fe20000400000 */
[----:B------:R-:W-:Y:S01]  /*199f0*/  FMUL R149, R149, R2 ;  /* 0x0000000295957220 */ /* 0x000fe20000400000 */
[----:B------:R-:W-:Y:S02]  /*19a00*/  F2FP.BF16.F32.PACK_AB R145, RZ, R145 ;  /* 0x00000091ff91723e */ /* 0x000fe400000010ff */
[----:B------:R-:W-:-:S02]  /*19a10*/  F2FP.BF16.F32.PACK_AB R146, RZ, R146 ;  /* 0x00000092ff92723e */ /* 0x000fc400000010ff */
[----:B------:R-:W-:Y:S02]  /*19a20*/  ISETP.GT.AND P0, PT, R0, 0xf9, P0 ;  /* 0x000000f90000780c */ /* 0x000fe40000704270 */
[----:B------:R-:W-:Y:S01]  /*19a30*/  F2FP.BF16.F32.PACK_AB R147, RZ, R147 ;  /* 0x00000093ff93723e */ /* 0x000fe200000010ff */
[----:B------:R-:W-:Y:S01]  /*19a40*/  FMUL R150, R150, R2 ;  /* 0x0000000296967220 */ /* 0x000fe20000400000 */
[----:B------:R-:W-:Y:S02]  /*19a50*/  F2FP.BF16.F32.PACK_AB R148, RZ, R148 ;  /* 0x00000094ff94723e */ /* 0x000fe400000010ff */
[----:B------:R-:W-:Y:S01]  /*19a60*/  F2FP.BF16.F32.PACK_AB R149, RZ, R149 ;  /* 0x00000095ff95723e */ /* 0x000fe200000010ff */
[----:B------:R-:W-:Y:S01]  /*19a70*/  FMUL R151, R151, R2 ;  /* 0x0000000297977220 */ /* 0x000fe20000400000 */
[----:B------:R-:W-:Y:S01]  /*19a80*/  @P2 STG.E.U16 desc[UR36][R4.64+0x1e2], R145 ;  /* 0x0001e29104002986 */ /* 0x000fe2000c101524 */
[----:B------:R-:W-:-:S03]  /*19a90*/  F2FP.BF16.F32.PACK_AB R150, RZ, R150 ;  /* 0x00000096ff96723e */ /* 0x000fc600000010ff */
[----:B------:R-:W-:Y:S01]  /*19aa0*/  @P5 STG.E.U16 desc[UR36][R6.64+0x1e0], R146 ;  /* 0x0001e09206005986 */ /* 0x000fe2000c101524 */
[----:B------:R-:W-:-:S03]  /*19ab0*/  F2FP.BF16.F32.PACK_AB R151, RZ, R151 ;  /* 0x00000097ff97723e */ /* 0x000fc600000010ff */
[----:B------:R-:W-:Y:S04]  /*19ac0*/  @P4 STG.E.U16 desc[UR36][R6.64+0x1e2], R147 ;  /* 0x0001e29306004986 */ /* 0x000fe8000c101524 */
[----:B------:R-:W-:Y:S04]  /*19ad0*/  @P3 STG.E.U16 desc[UR36][R4.64+0x1f0], R148 ;  /* 0x0001f09404003986 */ /* 0x000fe8000c101524 */
[----:B------:R0:W-:Y:S02]  /*19ae0*/  @P1 STG.E.U16 desc[UR36][R4.64+0x1f2], R149 ;  /* 0x0001f29504001986 */ /* 0x0001e4000c101524 */
[----:B0-----:R-:W-:Y:S01]  /*19af0*/  @P6 MOV R4, R6 ;  /* 0x0000000600046202 */ /* 0x001fe20000000f00 */
[----:B------:R-:W-:-:S05]  /*19b00*/  @P6 IMAD.MOV.U32 R5, RZ, RZ, R7 ;  /* 0x000000ffff056224 */ /* 0x000fca00078e0007 */
[----:B------:R0:W-:Y:S04]  /*19b10*/  @P6 STG.E.U16 desc[UR36][R4.64+0x1f0], R150 ;  /* 0x0001f09604006986 */ /* 0x0001e8000c101524 */
[----:B------:R0:W-:Y:S02]  /*19b20*/  @P0 STG.E.U16 desc[UR36][R6.64+0x1f2], R151 ;  /* 0x0001f29706000986 */ /* 0x0001e4000c101524 */
.L_x_542:
[----:B------:R-:W-:Y:S05]  /*19b30*/  BSYNC B0 ;  /* 0x0000000000007941 */ /* 0x000fea0003800000 */
.L_x_34:
[----:B0-----:R-:W2:Y:S04]  /*19b40*/  LDL.LU R5, [R1+0x200] ;  /* 0x0002000001057983 */ /* 0x001ea80000300800 */
[----:B------:R-:W2:Y:S01]  /*19b50*/  LDL.LU R4, [R1+0x204] ;  /* 0x0002040001047983 */ /* 0x000ea20000300800 */
[----:B------:R-:W-:Y:S01]  /*19b60*/  ULDC UR4, c[0x0][0xc] ;  /* 0x0000030000047ab9 */ /* 0x000fe20000000800 */
[----:B------:R-:W-:Y:S01]  /*19b70*/  ULDC UR5, c[0x0][0x10] ;  /* 0x0000040000057ab9 */ /* 0x000fe20000000800 */
[----:B-----5:R-:W2:Y:S01]  /*19b80*/  LDC R3, c[0x0][0x14] ;  /* 0x00000500ff037b82 */ /* 0x020ea20000000800 */
[----:B------:R-:W-:Y:S01]  /*19b90*/  UIMAD.WIDE.U32 UR4, UR4, UR5, URZ ;  /* 0x00000005040472a5 */ /* 0x000fe2000f8e003f */
[----:B----4-:R-:W-:Y:S01]  /*19ba0*/  PRMT R0, RZ, 0x7610, R0 ;  /* 0x00007610ff007816 */ /* 0x010fe20000000000 */
[----:B------:R-:W-:Y:S01]  /*19bb0*/  UMOV UR42, 0xffffffff ;  /* 0xffffffff002a7882 */ /* 0x000fe20000000000 */
[----:B------:R-:W-:-:S03]  /*19bc0*/  UMOV UR43, 0xffffffff ;  /* 0xffffffff002b7882 */ /* 0x000fc60000000000 */
[----:B--2---:R-:W-:-:S04]  /*19bd0*/  IMAD.WIDE.U32 R4, R3, UR4, R4 ;  /* 0x0000000403047c25 */ /* 0x004fc8000f8e0004 */
[----:B------:R-:W-:Y:S01]  /*19be0*/  IMAD R3, R3, UR5, RZ ;  /* 0x0000000503037c24 */ /* 0x000fe2000f8e02ff */
[----:B------:R-:W-:Y:S01]  /*19bf0*/  ULDC.64 UR4, c[0x0][0x650] ;  /* 0x0001940000047ab9 */ /* 0x000fe20000000a00 */
[----:B------:R-:W-:Y:S01]  /*19c00*/  IMAD.MOV.U32 R7, RZ, RZ, R4 ;  /* 0x000000ffff077224 */ /* 0x000fe200078e0004 */
[----:B------:R-:W-:Y:S01]  /*19c10*/  ISETP.GE.U32.AND P0, PT, R4, UR4, PT ;  /* 0x0000000404007c0c */ /* 0x000fe2000bf06070 */
[----:B------:R-:W-:-:S05]  /*19c20*/  IMAD.IADD R6, R5, 0x1, R3 ;  /* 0x0000000105067824 */ /* 0x000fca00078e0203 */
[----:B------:R0:W-:Y:S01]  /*19c30*/  STL [R1+0x200], R6 ;  /* 0x0002000601007387 */ /* 0x0001e20000100800 */
[----:B------:R-:W-:-:S03]  /*19c40*/  ISETP.GE.U32.AND.EX P0, PT, R6, UR5, PT, P0 ;  /* 0x0000000506007c0c */ /* 0x000fc6000bf06100 */
[----:B------:R0:W-:Y:S10]  /*19c50*/  STL [R1+0x204], R7 ;  /* 0x0002040701007387 */ /* 0x0001f40000100800 */
[----:B0-----:R-:W-:Y:S05]  /*19c60*/  @P0 BRA `(.L_x_543) ;  /* 0x0000000400880947 */ /* 0x001fea0003800000 */
[----:B------:R-:W0:Y:S01]  /*19c70*/  S2UR UR6, SR_CTAID.X ;  /* 0x00000000000679c3 */ /* 0x000e220000002500 */
[----:B------:R-:W-:Y:S01]  /*19c80*/  ULDC.64 UR12, c[0x0][0x628] ;  /* 0x00018a00000c7ab9 */ /* 0x000fe20000000a00 */
[----:B------:R-:W-:Y:S01]  /*19c90*/  ULDC UR4, c[0x0][0x150] ;  /* 0x0000540000047ab9 */ /* 0x000fe20000000800 */
[----:B------:R-:W-:Y:S01]  /*19ca0*/  ISETP.NE.U32.AND P0, PT, RZ, UR12, PT ;  /* 0x0000000cff007c0c */ /* 0x000fe2000bf05070 */
[----:B------:R-:W-:Y:S01]  /*19cb0*/  ULDC UR15, c[0x0][0x630] ;  /* 0x00018c00000f7ab9 */ /* 0x000fe20000000800 */
[C---:B------:R-:W-:Y:S01]  /*19cc0*/  R2UR UR16, R7.reuse ;  /* 0x00000000071072ca */ /* 0x040fe200000e0000 */
[----:B------:R-:W-:Y:S01]  /*19cd0*/  ULDC UR19, c[0x0][0x154] ;  /* 0x0000550000137ab9 */ /* 0x000fe20000000800 */
[----:B------:R-:W-:Y:S01]  /*19ce0*/  ISETP.NE.AND.EX P0, PT, RZ, UR13, PT, P0 ;  /* 0x0000000dff007c0c */ /* 0x000fe2000bf05300 */
[----:B------:R-:W2:Y:S01]  /*19cf0*/  S2UR UR18, SR_CTAID.Y ;  /* 0x00000000001279c3 */ /* 0x000ea20000002600 */
[----:B------:R-:W-:Y:S02]  /*19d00*/  R2UR UR17, R6 ;  /* 0x00000000061172ca */ /* 0x000fe400000e0000 */
[----:B------:R-:W-:-:S02]  /*19d10*/  R2UR UR10, R7 ;  /* 0x00000000070a72ca */ /* 0x000fc400000e0000 */
[----:B------:R-:W-:Y:S02]  /*19d20*/  R2UR UR11, R6 ;  /* 0x00000000060b72ca */ /* 0x000fe400000e0000 */
[----:B0-----:R-:W-:-:S05]  /*19d30*/  I2FP.F32.U32 R0, UR6 ;  /* 0x0000000600007c45 */ /* 0x001fca0008201000 */
[----:B------:R-:W-:-:S04]  /*19d40*/  FMUL R0, R0, UR4 ;  /* 0x0000000400007c20 */ /* 0x000fc80008400000 */
[----:B------:R0:W4:Y:S01]  /*19d50*/  F2I.U32.TRUNC.NTZ R3, R0 ;  /* 0x0000000000037305 */ /* 0x000122000020f000 */
[----:B--2---:R-:W-:Y:S05]  /*19d60*/  @!P0 BRA `(.L_x_544) ;  /* 0x0000000000308947 */ /* 0x004fea0003800000 */
        /* <DEDUP_REMOVED lines=12> */
.L_x_544:
[----:B------:R-:W-:Y:S01]  /*19e30*/  USHF.R.U64 UR43, UR10, UR15, UR11 ;  /* 0x0000000f0a2b7299 */ /* 0x000fe2000800120b */
[----:B0-----:R-:W-:Y:S01]  /*19e40*/  I2FP.F32.U32 R0, UR18 ;  /* 0x0000001200007c45 */ /* 0x001fe20008201000 */
[----:B------:R-:W-:Y:S02]  /*19e50*/  USHF.R.U32.HI UR4, URZ, UR15, UR11 ;  /* 0x0000000f3f047299 */ /* 0x000fe4000801160b */
[----:B------:R-:W-:Y:S02]  /*19e60*/  UIADD3 UR10, UP0, URZ, -UR43, URZ ;  /* 0x8000002b3f0a7290 */ /* 0x000fe4000ff1e03f */
[----:B------:R-:W-:Y:S01]  /*19e70*/  FMUL R0, R0, UR19 ;  /* 0x0000001300007c20 */ /* 0x000fe20008400000 */
[----:B------:R-:W-:Y:S01]  /*19e80*/  ULDC.64 UR12, c[0x0][0x620] ;  /* 0x00018800000c7ab9 */ /* 0x000fe20000000a00 */
[----:B------:R-:W-:Y:S01]  /*19e90*/  UIADD3.X UR4, URZ, ~UR4, URZ, UP0, !UPT ;  /* 0x800000043f047290 */ /* 0x000fe200087fe43f */
[----:B------:R-:W-:Y:S01]  /*19ea0*/  UMOV UR8, UR16 ;  /* 0x0000001000087c82 */ /* 0x000fe20008000000 */
[----:B------:R-:W-:-:S02]  /*19eb0*/  UMOV UR9, UR17 ;  /* 0x0000001100097c82 */ /* 0x000fc40008000000 */
[----:B------:R-:W-:Y:S01]  /*19ec0*/  UIMAD UR4, UR4, UR12, URZ ;  /* 0x0000000c040472a4 */ /* 0x000fe2000f8e023f */
[----:B------:R-:W0:Y:S01]  /*19ed0*/  F2I.U32.TRUNC.NTZ R0, R0 ;  /* 0x0000000000007305 */ /* 0x000e22000020f000 */
[----:B------:R-:W-:Y:S01]  /*19ee0*/  UIMAD.WIDE.U32 UR8, UR10, UR12, UR8 ;  /* 0x0000000c0a0872a5 */ /* 0x000fe2000f8e0008 */
[----:B----4-:R-:W-:Y:S01]  /*19ef0*/  R2UR UR12, R3 ;  /* 0x00000000030c72ca */ /* 0x010fe200000e0000 */
[----:B------:R-:W-:Y:S01]  /*19f00*/  UIMAD UR10, UR10, UR13, UR4 ;  /* 0x0000000d0a0a72a4 */ /* 0x000fe2000f8e0204 */
[----:B------:R-:W-:Y:S01]  /*19f10*/  ULDC UR11, c[0x0][0x618] ;  /* 0x00018600000b7ab9 */ /* 0x000fe20000000800 */
[----:B------:R-:W-:Y:S02]  /*19f20*/  ULDC UR21, c[0x0][0x658] ;  /* 0x0001960000157ab9 */ /* 0x000fe40000000800 */
[----:B------:R-:W-:Y:S01]  /*19f30*/  UIADD3 UR9, UR9, UR10, URZ ;  /* 0x0000000a09097290 */ /* 0x000fe2000fffe03f */
[----:B------:R-:W-:Y:S01]  /*19f40*/  UMOV UR15, 0xffffffff ;  /* 0xffffffff000f7882 */ /* 0x000fe20000000000 */
[----:B------:R-:W-:Y:S01]  /*19f50*/  ULDC.64 UR4, c[0x0][0x640] ;  /* 0x0001900000047ab9 */ /* 0x000fe20000000a00 */
[----:B------:R-:W-:Y:S01]  /*19f60*/  USHF.L.U32 UR15, UR15, UR21, URZ ;  /* 0x000000150f0f7299 */ /* 0x000fe2000800063f */
[----:B------:R-:W-:Y:S01]  /*19f70*/  ISETP.NE.U32.AND P0, PT, RZ, UR4, PT ;  /* 0x00000004ff007c0c */ /* 0x000fe2000bf05070 */
[----:B------:R-:W-:-:S02]  /*19f80*/  USHF.R.U64 UR16, UR8, UR11, UR9 ;  /* 0x0000000b08107299 */ /* 0x000fc40008001209 */
[----:B------:R-:W-:Y:S01]  /*19f90*/  USHF.R.U32.HI UR8, URZ, UR11, UR9 ;  /* 0x0000000b3f087299 */ /* 0x000fe20008011609 */
[----:B0-----:R-:W-:Y:S01]  /*19fa0*/  R2UR UR14, R0 ;  /* 0x00000000000e72ca */ /* 0x001fe200000e0000 */
[----:B------:R-:W-:Y:S01]  /*19fb0*/  ULDC UR17, c[0x0][0x608] ;  /* 0x0001820000117ab9 */ /* 0x000fe20000000800 */
[----:B------:R-:W-:Y:S01]  /*19fc0*/  ULOP3.LUT UR41, URZ, UR15, URZ, 0x33, !UPT ;  /* 0x0000000f3f297292 */ /* 0x000fe2000f8e333f */
[----:B------:R-:W-:Y:S01]  /*19fd0*/  ISETP.NE.AND.EX P0, PT, RZ, UR5, PT, P0 ;  /* 0x00000005ff007c0c */ /* 0x000fe2000bf05300 */
[----:B------:R-:W-:Y:S02]  /*19fe0*/  USHF.R.U64 UR15, UR16, UR17, UR8 ;  /* 0x00000011100f7299 */ /* 0x000fe40008001208 */
[----:B------:R-:W-:Y:S02]  /*19ff0*/  USHF.R.U32.HI UR8, URZ, UR17, UR8 ;  /* 0x000000113f087299 */ /* 0x000fe40008011608 */
[----:B------:R-:W-:Y:S02]  /*1a000*/  UIADD3 UR12, -UR12, URZ, URZ ;  /* 0x0000003f0c0c7290 */ /* 0x000fe4000fffe13f */
[----:B------:R-:W-:Y:S01]  /*1a010*/  USHF.R.U64 UR17, UR15, UR21, UR8 ;  /* 0x000000150f117299 */ /* 0x000fe20008001208 */
[----:B------:R-:W-:Y:S01]  /*1a020*/  UMOV UR19, 0x1 ;  /* 0x0000000100137882 */ /* 0x000fe20000000000 */
[----:B------:R-:W-:Y:S01]  /*1a030*/  ULDC UR13, c[0x0][0x144] ;  /* 0x00005100000d7ab9 */ /* 0x000fe20000000800 */
[----:B------:R-:W-:Y:S01]  /*1a040*/  ULDC UR7, c[0x0][0x600] ;  /* 0x0001800000077ab9 */ /* 0x000fe20000000800 */
[----:B------:R-:W-:-:S02]  /*1a050*/  USHF.L.U32 UR24, UR19, UR21, URZ ;  /* 0x0000001513187299 */ /* 0x000fc4000800063f */
[----:B------:R-:W-:Y:S02]  /*1a060*/  USHF.R.U32.HI UR8, URZ, UR21, UR8 ;  /* 0x000000153f087299 */ /* 0x000fe40008011608 */
[----:B------:R-:W-:Y:S02]  /*1a070*/  UIMAD UR21, UR13, UR12, UR6 ;  /* 0x0000000c0d1572a4 */ /* 0x000fe4000f8e0206 */
[----:B------:R-:W-:Y:S02]  /*1a080*/  UIADD3 UR20, UR7, -0x1, URZ ;  /* 0xffffffff07147890 */ /* 0x000fe4000fffe03f */
[----:B------:R-:W-:Y:S01]  /*1a090*/  UIADD3 UR19, -UR14, URZ, URZ ;  /* 0x0000003f0e137290 */ /* 0x000fe2000fffe13f */
[----:B------:R-:W-:Y:S01]  /*1a0a0*/  ULDC UR25, c[0x0][0x148] ;  /* 0x0000520000197ab9 */ /* 0x000fe20000000800 */
[----:B------:R-:W-:Y:S01]  /*1a0b0*/  ULDC UR22, c[0x0][0x648] ;  /* 0x0001920000167ab9 */ /* 0x000fe20000000800 */
[----:B------:R-:W-:Y:S01]  /*1a0c0*/  ULDC UR23, c[0x0][0x638] ;  /* 0x00018e0000177ab9 */ /* 0x000fe20000000800 */
        /* <DEDUP_REMOVED lines=14> */
.L_x_545:
[----:B------:R-:W-:Y:S01]  /*1a1b0*/  UISETP.NE.AND UP0, UPT, UR45, URZ, UPT ;  /* 0x0000003f2d00728c */ /* 0x000fe2000bf05270 */
[----:B------:R-:W-:Y:S01]  /*1a1c0*/  MOV R0, 0x1 ;  /* 0x0000000100007802 */ /* 0x000fe20000000f00 */
[----:B------:R-:W-:Y:S02]  /*1a1d0*/  USHF.R.U64 UR4, UR6, UR22, UR8 ;  /* 0x0000001606047299 */ /* 0x000fe40008001208 */
[----:B------:R-:W-:Y:S02]  /*1a1e0*/  ULOP3.LUT UR41, UR15, UR41, URZ, 0xc0, !UPT ;  /* 0x000000290f297292 */ /* 0x000fe4000f8ec03f */
[----:B------:R-:W-:Y:S02]  /*1a1f0*/  UIADD3 UR5, -UR4, URZ, URZ ;  /* 0x0000003f04057290 */ /* 0x000fe4000fffe13f */
[----:B------:R-:W-:Y:S02]  /*1a200*/  UIMAD UR41, UR24, UR4, UR41 ;  /* 0x00000004182972a4 */ /* 0x000fe4000f8e0229 */
[----:B------:R-:W-:-:S02]  /*1a210*/  ULOP3.LUT UR16, UR16, UR20, URZ, 0xc0, !UPT ;  /* 0x0000001410107292 */ /* 0x000fc4000f8ec03f */
[----:B------:R-:W-:Y:S02]  /*1a220*/  @UP0 UIMAD UR21, UR25, UR19, UR18 ;  /* 0x00000013191502a4 */ /* 0x000fe4000f8e0212 */
[----:B------:R-:W-:-:S03]  /*1a230*/  UIMAD UR4, UR5, UR23, UR17 ;  /* 0x00000017050472a4 */ /* 0x000fc6000f8e0211 */
[----:B------:R-:W-:Y:S01]  /*1a240*/  ULDC UR5, c[0x0][0x610] ;  /* 0x0001840000057ab9 */ /* 0x000fe20000000800 */
[----:B------:R-:W-:Y:S02]  /*1a250*/  UIMAD UR4, UR4, UR7, UR16 ;  /* 0x00000007040472a4 */ /* 0x000fe4000f8e0210 */
[----:B------:R-:W-:-:S04]  /*1a260*/  UIMAD UR41, UR41, UR5, UR21 ;  /* 0x00000005292972a4 */ /* 0x000fc8000f8e0215 */
[----:B------:R-:W-:Y:S02]  /*1a270*/  USEL UR42, UR4, UR41, !UP0 ;  /* 0x00000029042a7287 */ /* 0x000fe4000c000000 */
[----:B------:R-:W-:-:S12]  /*1a280*/  USEL UR41, UR41, UR4, !UP0 ;  /* 0x0000000429297287 */ /* 0x000fd8000c000000 */
.L_x_543:
[----:B------:R-:W-:-:S13]  /*1a290*/  LOP3.LUT P0, RZ, R0, 0xff, RZ, 0xc0, !PT ;  /* 0x000000ff00ff7812 */ /* 0x000fda000780c0ff */
[----:B------:R-:W-:Y:S05]  /*1a2a0*/  @P0 BRA `(.L_x_546) ;  /* 0xfffffe7000380947 */ /* 0x000fea000383ffff */
[----:B------:R-:W-:Y:S05]  /*1a2b0*/  EXIT ;  /* 0x000000000000794d */ /* 0x000fea0003800000 */
.L_x_7:
[----:B------:R-:W2:Y:S01]  /*1a2c0*/  LDL R5, [R1+0x204] ;  /* 0x0002040001057983 */ /* 0x000ea20000100800 */
[----:B------:R-:W-:-:S03]  /*1a2d0*/  ULDC.64 UR4, c[0x0][0x650] ;  /* 0x0001940000047ab9 */ /* 0x000fc60000000a00 */
[----:B------:R-:W3:Y:S01]  /*1a2e0*/  LDL R4, [R1+0x200] ;  /* 0x0002000001047983 */ /* 0x000ee20000100800 */
[----:B------:R-:W-:Y:S01]  /*1a2f0*/  PRMT R0, RZ, 0x7610, R0 ;  /* 0x00007610ff007816 */ /* 0x000fe20000000000 */
[----:B------:R-:W-:Y:S02]  /*1a300*/  IMAD.MOV.U32 R2, RZ, RZ, -0x1 ;  /* 0xffffffffff027424 */ /* 0x000fe400078e00ff */
[----:B------:R-:W-:Y:S02]  /*1a310*/  IMAD.MOV.U32 R3, RZ, RZ, -0x1 ;  /* 0xffffffffff037424 */ /* 0x000fe400078e00ff */
[----:B------:R-:W-:Y:S01]  /*1a320*/  IMAD.MOV.U32 R10, RZ, RZ, -0x1 ;  /* 0xffffffffff0a7424 */ /* 0x000fe200078e00ff */
[----:B--2---:R-:W-:-:S04]  /*1a330*/  ISETP.GE.U32.AND P0, PT, R5, UR4, PT ;  /* 0x0000000405007c0c */ /* 0x004fc8000bf06070 */
[----:B---3--:R-:W-:-:S13]  /*1a340*/  ISETP.GE.U32.AND.EX P0, PT, R4, UR5, PT, P0 ;  /* 0x0000000504007c0c */ /* 0x008fda000bf06100 */
        /* <DEDUP_REMOVED lines=21> */
.L_x_548:
[----:B------:R-:W-:Y:S01]  /*1a4a0*/  USHF.R.U64 UR4, UR14, UR19, UR15 ;  /* 0x000000130e047299 */ /* 0x000fe2000800120f */
[----:B------:R-:W-:Y:S01]  /*1a4b0*/  R2UR UR7, R4 ;  /* 0x00000000040772ca */ /* 0x000fe200000e0000 */
[----:B------:R-:W-:Y:S02]  /*1a4c0*/  USHF.R.U32.HI UR5, URZ, UR19, UR15 ;  /* 0x000000133f057299 */ /* 0x000fe4000801160f */
[----:B------:R-:W-:Y:S01]  /*1a4d0*/  UIADD3 UR13, UP0, URZ, -UR4, URZ ;  /* 0x800000043f0d7290 */ /* 0x000fe2000ff1e03f */
[----:B------:R-:W-:Y:S01]  /*1a4e0*/  ULDC.64 UR14, c[0x0][0x620] ;  /* 0x00018800000e7ab9 */ /* 0x000fe20000000a00 */
[----:B------:R-:W-:Y:S02]  /*1a4f0*/  UMOV UR6, UR20 ;  /* 0x0000001400067c82 */ /* 0x000fe40008000000 */
[----:B------:R-:W-:Y:S02]  /*1a500*/  UIADD3.X UR5, URZ, ~UR5, URZ, UP0, !UPT ;  /* 0x800000053f057290 */ /* 0x000fe400087fe43f */
[----:B------:R-:W-:-:S02]  /*1a510*/  UISETP.NE.AND UP1, UPT, UR45, URZ, UPT ;  /* 0x0000003f2d00728c */ /* 0x000fc4000bf25270 */
[----:B------:R-:W-:Y:S02]  /*1a520*/  UIMAD UR5, UR5, UR14, URZ ;  /* 0x0000000e050572a4 */ /* 0x000fe4000f8e023f */
[----:B------:R-:W-:Y:S02]  /*1a530*/  UIMAD.WIDE.U32 UR6, UR13, UR14, UR6 ;  /* 0x0000000e0d0672a5 */ /* 0x000fe4000f8e0006 */
[----:B------:R-:W-:Y:S01]  /*1a540*/  UIMAD UR5, UR13, UR15, UR5 ;  /* 0x0000000f0d0572a4 */ /* 0x000fe2000f8e0205 */
[----:B------:R-:W-:Y:S02]  /*1a550*/  ULDC UR14, c[0x0][0x608] ;  /* 0x00018200000e7ab9 */ /* 0x000fe40000000800 */
[----:B------:R-:W-:Y:S01]  /*1a560*/  ULDC UR13, c[0x0][0x618] ;  /* 0x00018600000d7ab9 */ /* 0x000fe20000000800 */
[----:B------:R-:W-:Y:S01]  /*1a570*/  UIADD3 UR5, UR7, UR5, URZ ;  /* 0x0000000507057290 */ /* 0x000fe2000fffe03f */
[----:B------:R-:W-:Y:S01]  /*1a580*/  ULDC UR22, c[0x0][0x658] ;  /* 0x0001960000167ab9 */ /* 0x000fe20000000800 */
[----:B------:R-:W-:-:S02]  /*1a590*/  @UP1 UIMAD UR8, UR11, UR12, UR10 ;  /* 0x0000000c0b0812a4 */ /* 0x000fc4000f8e020a */
[----:B------:R-:W-:Y:S02]  /*1a5a0*/  USHF.R.U64 UR17, UR6, UR13, UR5 ;  /* 0x0000000d06117299 */ /* 0x000fe40008001205 */
[----:B------:R-:W-:Y:S01]  /*1a5b0*/  USHF.R.U32.HI UR5, URZ, UR13, UR5 ;  /* 0x0000000d3f057299 */ /* 0x000fe20008011605 */
[----:B------:R-:W-:Y:S01]  /*1a5c0*/  ULDC.64 UR6, c[0x0][0x640] ;  /* 0x0001900000067ab9 */ /* 0x000fe20000000a00 */
[----:B------:R-:W-:Y:S01]  /*1a5d0*/  UMOV UR10, 0xffffffff ;  /* 0xffffffff000a7882 */ /* 0x000fe20000000000 */
[----:B------:R-:W-:Y:S01]  /*1a5e0*/  ISETP.NE.U32.AND P0, PT, RZ, UR6, PT ;  /* 0x00000006ff007c0c */ /* 0x000fe2000bf05070 */
[----:B------:R-:W-:Y:S02]  /*1a5f0*/  USHF.R.U64 UR18, UR17, UR14, UR5 ;  /* 0x0000000e11127299 */ /* 0x000fe40008001205 */
[----:B------:R-:W-:Y:S01]  /*1a600*/  USHF.R.U32.HI UR5, URZ, UR14, UR5 ;  /* 0x0000000e3f057299 */ /* 0x000fe20008011605 */
[----:B------:R-:W-:Y:S01]  /*1a610*/  ISETP.NE.AND.EX P0, PT, RZ, UR7, PT, P0 ;  /* 0x00000007ff007c0c */ /* 0x000fe2000bf05300 */
[----:B------:R-:W-:-:S02]  /*1a620*/  USHF.L.U32 UR11, UR10, UR22, URZ ;  /* 0x000000160a0b7299 */ /* 0x000fc4000800063f */
[----:B------:R-:W-:Y:S01]  /*1a630*/  USHF.R.U64 UR19, UR18, UR22, UR5 ;  /* 0x0000001612137299 */ /* 0x000fe20008001205 */
[----:B------:R-:W-:Y:S01]  /*1a640*/  ULDC UR20, c[0x0][0x600] ;  /* 0x0001800000147ab9 */ /* 0x000fe20000000800 */
[----:B------:R-:W-:Y:S02]  /*1a650*/  USHF.R.U32.HI UR10, URZ, UR22, UR5 ;  /* 0x000000163f0a7299 */ /* 0x000fe40008011605 */
[----:B------:R-:W-:Y:S02]  /*1a660*/  UIADD3 UR21, UR20, -0x1, URZ ;  /* 0xffffffff14157890 */ /* 0x000fe4000fffe03f */
[----:B------:R-:W-:Y:S01]  /*1a670*/  ULOP3.LUT UR26, URZ, UR11, URZ, 0x33, !UPT ;  /* 0x0000000b3f1a7292 */ /* 0x000fe2000f8e333f */
        /* <DEDUP_REMOVED lines=17> */
.L_x_549:
[----:B------:R-:W-:Y:S01]  /*1a790*/  USHF.R.U64 UR6, UR5, UR23, UR10 ;  /* 0x0000001705067299 */ /* 0x000fe2000800120a */
[----:B------:R-:W-:Y:S01]  /*1a7a0*/  MOV R0, 0x1 ;  /* 0x0000000100007802 */ /* 0x000fe20000000f00 */
[----:B------:R-:W-:Y:S01]  /*1a7b0*/  USHF.L.U32 UR25, UR25, UR22, URZ ;  /* 0x0000001619197299 */ /* 0x000fe2000800063f */
[----:B------:R-:W-:Y:S01]  /*1a7c0*/  IMAD.U32 R10, RZ, RZ, UR4 ;  /* 0x00000004ff0a7e24 */ /* 0x000fe2000f8e00ff */
[----:B------:R-:W-:Y:S02]  /*1a7d0*/  ULOP3.LUT UR5, UR18, UR26, URZ, 0xc0, !UPT ;  /* 0x0000001a12057292 */ /* 0x000fe4000f8ec03f */
[----:B------:R-:W-:Y:S02]  /*1a7e0*/  UIADD3 UR7, -UR6, URZ, URZ ;  /* 0x0000003f06077290 */ /* 0x000fe4000fffe13f */
[----:B------:R-:W-:Y:S02]  /*1a7f0*/  UIMAD UR6, UR25, UR6, UR5 ;  /* 0x00000006190672a4 */ /* 0x000fe4000f8e0205 */
[----:B------:R-:W-:-:S02]  /*1a800*/  ULOP3.LUT UR17, UR17, UR21, URZ, 0xc0, !UPT ;  /* 0x0000001511117292 */ /* 0x000fc4000f8ec03f */
[----:B------:R-:W-:Y:S02]  /*1a810*/  UIMAD UR5, UR7, UR24, UR19 ;  /* 0x00000018070572a4 */ /* 0x000fe4000f8e0213 */
[----:B------:R-:W-:Y:S01]  /*1a820*/  UISETP.NE.AND UP0, UPT, UR45, URZ, UPT ;  /* 0x0000003f2d00728c */ /* 0x000fe2000bf05270 */
[----:B------:R-:W-:Y:S01]  /*1a830*/  ULDC UR7, c[0x0][0x610] ;  /* 0x0001840000077ab9 */ /* 0x000fe20000000800 */
[----:B------:R-:W-:Y:S02]  /*1a840*/  UIMAD UR5, UR5, UR20, UR17 ;  /* 0x00000014050572a4 */ /* 0x000fe4000f8e0211 */
[----:B------:R-:W-:-:S04]  /*1a850*/  UIMAD UR8, UR6, UR7, UR8 ;  /* 0x00000007060872a4 */ /* 0x000fc8000f8e0208 */
[----:B------:R-:W-:Y:S02]  /*1a860*/  USEL UR6, UR5, UR8, !UP0 ;  /* 0x0000000805067287 */ /* 0x000fe4000c000000 */
[----:B------:R-:W-:-:S04]  /*1a870*/  USEL UR8, UR8, UR5, !UP0 ;  /* 0x0000000508087287 */ /* 0x000fc8000c000000 */
[----:B------:R-:W-:Y:S02]  /*1a880*/  IMAD.U32 R3, RZ, RZ, UR6 ;  /* 0x00000006ff037e24 */ /* 0x000fe4000f8e00ff */
[----:B------:R-:W-:-:S07]  /*1a890*/  IMAD.U32 R2, RZ, RZ, UR8 ;  /* 0x00000008ff027e24 */ /* 0x000fce000f8e00ff */
.L_x_547:
[----:B------:R-:W-:-:S08]  /*1a8a0*/  NOP ;  /* 0x0000000000007918 */ /* 0x000fd00000000000 */
[----:B0-----:R-:W0:-:S00]  /*1a8b0*/  USETMAXREG.DEALLOC.CTAPOOL 0x18 ;  /* 0x00000018000079c8 */ /* 0x001e0000080e0500 */
[----:B------:R-:W-:-:S13]  /*1a8c0*/  ISETP.NE.AND P0, PT, RZ, UR9, PT ;  /* 0x00000009ff007c0c */ /* 0x000fda000bf05270 */
[----:B------:R-:W-:Y:S05]  /*1a8d0*/  @P0 EXIT ;  /* 0x000000000000094d */ /* 0x000fea0003800000 */
[----:B0-----:R-:W-:Y:S01]  /*1a8e0*/  LOP3.LUT P0, RZ, R0, 0xff, RZ, 0xc0, !PT ;  /* 0x000000ff00ff7812 */ /* 0x001fe2000780c0ff */
[----:B------:R-:W-:Y:S01]  /*1a8f0*/  IMAD.MOV.U32 R6, RZ, RZ, RZ ;  /* 0x000000ffff067224 */ /* 0x000fe200078e00ff */
[----:B------:R-:W-:-:S11]  /*1a900*/  MOV R0, 0x1 ;  /* 0x0000000100007802 */ /* 0x000fd60000000f00 */
[----:B------:R-:W-:Y:S05]  /*1a910*/  @!P0 BRA `(.L_x_550) ;  /* 0x0000000c00748947 */ /* 0x000fea0003800000 */
[----:B------:R-:W0:Y:S01]  /*1a920*/  S2R R9, SR_CgaCtaId ;  /* 0x0000000000097919 */ /* 0x000e220000008800 */
[----:B------:R-:W-:Y:S01]  /*1a930*/  ULDC UR4, c[0x0][0x28c] ;  /* 0x0000a30000047ab9 */ /* 0x000fe20000000800 */
[----:B------:R-:W-:Y:S01]  /*1a940*/  ULDC UR8, c[0x0][0x658] ;  /* 0x0001960000087ab9 */ /* 0x000fe20000000800 */
[----:B------:R-:W-:Y:S01]  /*1a950*/  UIADD3 UR9, UR4, 0x3f, URZ ;  /* 0x0000003f04097890 */ /* 0x000fe2000fffe03f */
[----:B------:R-:W-:Y:S01]  /*1a960*/  BSSY B0, `(.L_x_550) ;  /* 0x00000d8000007945 */ /* 0x000fe20003800000 */
[----:B------:R-:W-:Y:S01]  /*1a970*/  UMOV UR7, 0xffffffff ;  /* 0xffffffff00077882 */ /* 0x000fe20000000000 */
[----:B------:R-:W-:Y:S01]  /*1a980*/  ULDC UR6, c[0x0][0xc] ;  /* 0x0000030000067ab9 */ /* 0x000fe20000000800 */
[----:B------:R-:W-:Y:S01]  /*1a990*/  USHF.R.S32.HI UR10, URZ, 0x1f, UR9 ;  /* 0x0000001f3f0a7899 */ /* 0x000fe20008011409 */
[----:B------:R-:W-:Y:S01]  /*1a9a0*/  IMAD.MOV.U32 R8, RZ, RZ, 0x1 ;  /* 0x00000001ff087424 */ /* 0x000fe200078e00ff */
[----:B------:R-:W-:Y:S01]  /*1a9b0*/  USHF.L.U32 UR11, UR7, UR8, URZ ;  /* 0x00000008070b7299 */ /* 0x000fe2000800063f */
[----:B------:R-:W-:Y:S01]  /*1a9c0*/  IMAD.MOV.U32 R0, RZ, RZ, 0x1 ;  /* 0x00000001ff007424 */ /* 0x000fe200078e00ff */
[----:B------:R-:W-:Y:S01]  /*1a9d0*/  ULDC UR5, c[0x0][0x600] ;  /* 0x0001800000057ab9 */ /* 0x000fe20000000800 */
[----:B------:R-:W-:Y:S01]  /*1a9e0*/  ULDC UR7, c[0x0][0x10] ;  /* 0x0000040000077ab9 */ /* 0x000fe20000000800 */
[----:B------:R-:W-:Y:S01]  /*1a9f0*/  UMOV UR12, 0x1 ;  /* 0x00000001000c7882 */ /* 0x000fe20000000000 */
[----:B------:R-:W-:Y:S01]  /*1aa00*/  UIADD3 UR4, UR5, -0x1, URZ ;  /* 0xffffffff05047890 */ /* 0x000fe2000fffe03f */
[----:B------:R-:W-:Y:S01]  /*1aa10*/  IMAD.MOV.U32 R6, RZ, RZ, RZ ;  /* 0x000000ffff067224 */ /* 0x000fe200078e00ff */
[----:B------:R-:W-:-:S02]  /*1aa20*/  UIMAD.WIDE.U32 UR6, UR6, UR7, URZ ;  /* 0x00000007060672a5 */ /* 0x000fc4000f8e003f */
[----:B------:R-:W-:Y:S02]  /*1aa30*/  ULEA.HI UR10, UR10, UR9, URZ, 0x6 ;  /* 0x000000090a0a7291 */ /* 0x000fe4000f8f303f */
[----:B------:R-:W-:Y:S02]  /*1aa40*/  USHF.L.U32 UR5, UR12, UR8, URZ ;  /* 0x000000080c057299 */ /* 0x000fe4000800063f */
[----:B------:R-:W-:Y:S01]  /*1aa50*/  USHF.R.S32.HI UR18, URZ, 0x6, UR10 ;  /* 0x000000063f127899 */ /* 0x000fe2000801140a */
[----:B------:R-:W-:Y:S01]  /*1aa60*/  ULDC UR8, c[0x0][0x14] ;  /* 0x0000050000087ab9 */ /* 0x000fe20000000800 */
[----:B------:R-:W-:Y:S02]  /*1aa70*/  ULOP3.LUT UR21, UR40, 0x2, URZ, 0xfc, !UPT ;  /* 0x0000000228157892 */ /* 0x000fe4000f8efc3f */
[----:B------:R-:W-:Y:S02]  /*1aa80*/  UIMAD.WIDE.U32 UR22, UR6, UR8, URZ ;  /* 0x00000008061672a5 */ /* 0x000fe4000f8e003f */
[----:B------:R-:W-:-:S02]  /*1aa90*/  UIMAD UR13, UR7, UR8, URZ ;  /* 0x00000008070d72a4 */ /* 0x000fc4000f8e023f */
[----:B------:R-:W-:Y:S01]  /*1aaa0*/  ULOP3.LUT UR19, URZ, UR11, URZ, 0x33, !UPT ;  /* 0x0000000b3f137292 */ /* 0x000fe2000f8e333f */
[C---:B0-----:R-:W-:Y:S01]  /*1aab0*/  IMAD.SHL.U32 R16, R9.reuse, 0x20, RZ ;  /* 0x0000002009107824 */ /* 0x041fe200078e00ff */
[----:B------:R-:W-:Y:S01]  /*1aac0*/  SHF.L.U32 R9, R9, 0xb, RZ ;  /* 0x0000000b09097819 */ /* 0x000fe200000006ff */
[----:B------:R-:W-:Y:S02]  /*1aad0*/  UIADD3 UR13, UR23, UR13, URZ ;  /* 0x0000000d170d7290 */ /* 0x000fe4000fffe03f */
[----:B------:R-:W-:Y:S01]  /*1aae0*/  UIADD3 UR26, UR18, 0x1, URZ ;  /* 0x00000001121a7890 */ /* 0x000fe2000fffe03f */
[----:B------:R-:W-:Y:S01]  /*1aaf0*/  LOP3.LUT R16, R16, 0xe0, RZ, 0xc0, !PT ;  /* 0x000000e010107812 */ /* 0x000fe200078ec0ff */
[----:B------:R-:W-:Y:S01]  /*1ab00*/  ULDC.64 UR24, c[0x0][0x198] ;  /* 0x0000660000187ab9 */ /* 0x000fe20000000a00 */
[----:B------:R-:W-:-:S09]  /*1ab10*/  LOP3.LUT R9, R9, 0x3800, RZ, 0xc0, !PT ;  /* 0x0000380009097812 */ /* 0x000fd200078ec0ff */
.L_x_561:
[----:B------:R-:W-:-:S03]  /*1ab20*/  UMOV UR6, 0xffffffff ;  /* 0xffffffff00067882 */ /* 0x000fc60000000000 */
[----:B------:R-:W-:Y:S05]  /*1ab30*/  BRA.DIV UR6, `(.L_x_551) ;  /* 0x0000000e06b47947 */ /* 0x000fea000b800000 */
[----:B------:R-:W-:-:S13]  /*1ab40*/  ELECT P6, URZ, PT ;  /* 0x00000000003f782f */ /* 0x000fda00038c0000 */
.L_x_571:
[----:B------:R-:W0:Y:S01]  /*1ab50*/  LDC R4, c[0x0][0x28c] ;  /* 0x0000a300ff047b82 */ /* 0x000e220000000800 */
[----:B------:R-:W-:Y:S01]  /*1ab60*/  BSSY B1, `(.L_x_552) ;  /* 0x000003a000017945 */ /* 0x000fe20003800000 */
[----:B0-----:R-:W-:-:S13]  /*1ab70*/  ISETP.LT.OR P6, PT, R4, 0x1, !P6 ;  /* 0x000000010400780c */ /* 0x001fda00077c1670 */
[----:B------:R-:W-:Y:S05]  /*1ab80*/  @P6 BRA `(.L_x_553) ;  /* 0x0000000000dc6947 */ /* 0x000fea0003800000 */
[----:B------:R-:W-:Y:S01]  /*1ab90*/  IMAD.SHL.U32 R2, R2, 0x100, RZ ;  /* 0x0000010002027824 */ /* 0x000fe200078e00ff */
[----:B------:R-:W-:Y:S01]  /*1aba0*/  LEA R3, R3, R16, 0x8 ;  /* 0x0000001003037211 */ /* 0x000fe200078e40ff */
[----:B------:R-:W-:Y:S01]  /*1abb0*/  IMAD.MOV.U32 R11, RZ, RZ, RZ ;  /* 0x000000ffff0b7224 */ /* 0x000fe200078e00ff */
[----:B------:R-:W-:Y:S01]  /*1abc0*/  MOV R12, R6 ;  /* 0x00000006000c7202 */ /* 0x000fe20000000f00 */
[----:B------:R-:W-:Y:S02]  /*1abd0*/  IMAD.U32 R13, RZ, RZ, UR26 ;  /* 0x0000001aff0d7e24 */ /* 0x000fe4000f8e00ff */
[----:B------:R-:W-:-:S07]  /*1abe0*/  IMAD.MOV.U32 R4, RZ, RZ, R0 ;  /* 0x000000ffff047224 */ /* 0x000fce00078e0000 */
.L_x_556:
[----:B------:R-:W0:Y:S01]  /*1abf0*/  S2R R14, SR_CgaCtaId ;  /* 0x00000000000e7919 */ /* 0x000e220000008800 */
[----:B------:R-:W-:Y:S01]  /*1ac00*/  MOV R5, 0x400 ;  /* 0x0000040000057802 */ /* 0x000fe20000000f00 */
[----:B------:R-:W1:Y:S03]  /*1ac10*/  S2R R7, SR_TID.X ;  /* 0x0000000000077919 */ /* 0x000e660000002100 */
[----:B0-----:R-:W-:Y:S02]  /*1ac20*/  LEA R15, R14, R5, 0x18 ;  /* 0x000000050e0f7211 */ /* 0x001fe400078ec0ff */
[----:B------:R-:W-:Y:S02]  /*1ac30*/  SHF.L.U32 R14, R4, 0x1f, RZ ;  /* 0x0000001f040e7819 */ /* 0x000fe400000006ff */
[----:B-1----:R-:W-:Y:S01]  /*1ac40*/  LOP3.LUT P1, RZ, R7, 0x7f, RZ, 0xc0, !PT ;  /* 0x0000007f07ff7812 */ /* 0x002fe2000782c0ff */
[----:B------:R-:W-:-:S04]  /*1ac50*/  IMAD R5, R12, 0x8, R15 ;  /* 0x000000080c057824 */ /* 0x000fc800078e020f */
[----:B------:R-:W0:Y:S02]  /*1ac60*/  SYNCS.PHASECHK.TRANS64.TRYWAIT P0, [R5+URZ+0x18], R14 ;  /* 0x0000180e050075a7 */ /* 0x000e24000800017f */
[----:B0-----:R-:W-:Y:S06]  /*1ac70*/  @!P0 BRA `(.L_x_554) ;  /* 0x0000000c00848947 */ /* 0x001fec0003800000 */
.L_x_572:
[----:B0-----:R-:W0:Y:S01]  /*1ac80*/  @!P1 LDC R14, c[0x0][0x500] ;  /* 0x00014000ff0e9b82 */ /* 0x001e220000000800 */
[----:B------:R-:W-:-:S04]  /*1ac90*/  UPRMT UR6, UR21, 0x9910, URZ ;  /* 0x0000991015067896 */ /* 0x000fc8000800003f */
[----:B------:R-:W-:-:S06]  /*1aca0*/  UISETP.NE.AND UP0, UPT, UR6, 0x2, UPT ;  /* 0x000000020600788c */ /* 0x000fcc000bf05270 */
[----:B------:R-:W-:Y:S01]  /*1acb0*/  PLOP3.LUT P0, PT, PT, PT, UP0, 0x80, 0x0 ;  /* 0x000000000000781c */ /* 0x000fe20003f0f008 */
[----:B0-----:R0:W-:-:S12]  /*1acc0*/  @!P1 SYNCS.ARRIVE.TRANS64 RZ, [R5+URZ], R14 ;  /* 0x0000000e05ff99a7 */ /* 0x0011d8000800003f */
[----:B------:R-:W-:Y:S05]  /*1acd0*/  @P0 BRA `(.L_x_555) ;  /* 0x0000000000040947 */ /* 0x000fea0003800000 */
[----:B------:R-:W-:Y:S01]  /*1ace0*/  BPT.TRAP 0x1 ;  /* 0x000000040000795c */ /* 0x000fe20000300000 */
.L_x_555:
[----:B------:R-:W-:Y:S01]  /*1acf0*/  IMAD R7, R12, 0x8000, R15 ;  /* 0x000080000c077824 */ /* 0x000fe200078e020f */
[----:B------:R-:W-:Y:S01]  /*1ad00*/  R2UR UR9, R5 ;  /* 0x00000000050972ca */ /* 0x000fe200000e0000 */
[----:B------:R-:W-:Y:S01]  /*1ad10*/  VIADD R13, R13, 0xffffffff ;  /* 0xffffffff0d0d7836 */ /* 0x000fe20000000000 */
[----:B------:R-:W-:Y:S01]  /*1ad20*/  UIADD3 UR6, UP0, UR24, 0xf0, URZ ;  /* 0x000000f018067890 */ /* 0x000fe2000ff1e03f */
[----:B------:R-:W-:Y:S01]  /*1ad30*/  R2UR UR11, R2 ;  /* 0x00000000020b72ca */ /* 0x000fe200000e0000 */
[----:B------:R-:W-:Y:S01]  /*1ad40*/  UIADD3 UR28, UP1, UR24, 0x1f0, URZ ;  /* 0x000001f0181c7890 */ /* 0x000fe2000ff3e03f */
[----:B------:R-:W-:Y:S01]  /*1ad50*/  R2UR UR7, R7 ;  /* 0x00000000070772ca */ /* 0x000fe200000e0000 */
[C---:B------:R-:W-:Y:S01]  /*1ad60*/  IMAD R7, R12.reuse, 0x4000, R9 ;  /* 0x000040000c077824 */ /* 0x040fe200078e0209 */
[----:B------:R-:W-:Y:S01]  /*1ad70*/  R2UR UR10, R11 ;  /* 0x000000000b0a72ca */ /* 0x000fe200000e0000 */
[----:B------:R-:W-:Y:S01]  /*1ad80*/  VIADD R12, R12, 0x1 ;  /* 0x000000010c0c7836 */ /* 0x000fe20000000000 */
[----:B------:R-:W-:Y:S01]  /*1ad90*/  R2UR UR12, R10 ;  /* 0x000000000a0c72ca */ /* 0x000fe200000e0000 */
[----:B------:R-:W-:Y:S01]  /*1ada0*/  UIADD3.X UR29, URZ, UR25, URZ, UP1, !UPT ;  /* 0x000000193f1d7290 */ /* 0x000fe20008ffe43f */
[----:B------:R-:W-:Y:S01]  /*1adb0*/  LEA R7, R7, R15, 0x1 ;  /* 0x0000000f07077211 */ /* 0x000fe200078e08ff */
[----:B------:R-:W-:Y:S01]  /*1adc0*/  UMOV UR14, 0x0 ;  /* 0x00000000000e7882 */ /* 0x000fe20000000000 */
[----:B------:R-:W-:Y:S01]  /*1add0*/  R2UR UR20, R3 ;  /* 0x00000000031472ca */ /* 0x000fe200000e0000 */
[----:B------:R-:W-:Y:S01]  /*1ade0*/  UMOV UR15, 0x10000000 ;  /* 0x10000000000f7882 */ /* 0x000fe20000000000 */
[----:B------:R-:W-:Y:S01]  /*1adf0*/  R2UR UR8, R7 ;  /* 0x00000000070872ca */ /* 0x000fe200000e0000 */
[----:B------:R-:W-:Y:S01]  /*1ae00*/  UMOV UR27, 0xff0000 ;  /* 0x00ff0000001b7882 */ /* 0x000fe20000000000 */
[----:B------:R-:W-:Y:S01]  /*1ae10*/  ISETP.GT.AND P1, PT, R13, 0x1, PT ;  /* 0x000000010d00780c */ /* 0x000fe20003f24270 */
[----:B------:R-:W-:Y:S01]  /*1ae20*/  UIADD3 UR16, UR7, 0x100, URZ ;  /* 0x0000010007107890 */ /* 0x000fe2000fffe03f */
[----:B------:R-:W-:Y:S01]  /*1ae30*/  ISETP.NE.AND P0, PT, R12, 0x3, PT ;  /* 0x000000030c00780c */ /* 0x000fe20003f05270 */
[----:B------:R-:W-:Y:S01]  /*1ae40*/  UIADD3.X UR7, URZ, UR25, URZ, UP0, !UPT ;  /* 0x000000193f077290 */ /* 0x000fe200087fe43f */
[----:B------:R-:W-:-:S02]  /*1ae50*/  VIADD R11, R11, 0x40 ;  /* 0x000000400b0b7836 */ /* 0x000fc40000000000 */
[----:B0-----:R-:W-:Y:S02]  /*1ae60*/  SEL R5, RZ, 0x1, P0 ;  /* 0x00000001ff057807 */ /* 0x001fe40000000000 */
[----:B------:R-:W-:Y:S02]  /*1ae70*/  SEL R12, R12, RZ, P0 ;  /* 0x000000ff0c0c7207 */ /* 0x000fe40000000000 */
[----:B------:R-:W-:Y:S01]  /*1ae80*/  LOP3.LUT R4, R4, R5, RZ, 0x3c, !PT ;  /* 0x0000000504047212 */ /* 0x000fe200078e3cff */
[----:B------:R-:W-:-:S03]  /*1ae90*/  UIADD3 UR17, UR8, 0x18100, URZ ;  /* 0x0001810008117890 */ /* 0x000fc6000fffe03f */
[----:B------:R-:W-:Y:S02]  /*1aea0*/  UMOV UR8, UR16 ;  /* 0x0000001000087c82 */ /* 0x000fe40008000000 */
[----:B------:R0:W-:Y:S02]  /*1aeb0*/  UTMALDG.3D [UR8], [UR6], desc[UR14] ;  /* 0x00000e08060075b4 */ /* 0x0001e40008011000 */
[----:B0-----:R-:W-:Y:S01]  /*1aec0*/  UMOV UR8, UR17 ;  /* 0x0000001100087c82 */ /* 0x001fe20008000000 */
[----:B------:R-:W-:Y:S02]  /*1aed0*/  UMOV UR11, UR20 ;  /* 0x00000014000b7c82 */ /* 0x000fe40008000000 */
[----:B------:R0:W-:Y:S02]  /*1aee0*/  UTMALDG.3D.MULTICAST [UR8], [UR28], UR27, desc[UR14] ;  /* 0x00000e081c0073b4 */ /* 0x0001e4000801181b */
[----:B0-----:R-:W-:Y:S05]  /*1aef0*/  @P1 BRA `(.L_x_556) ;  /* 0xfffffffc003c1947 */ /* 0x001fea000383ffff */
.L_x_553:
[----:B------:R-:W-:Y:S05]  /*1af00*/  BSYNC B1 ;  /* 0x0000000000017941 */ /* 0x000fea0003800000 */
.L_x_552:
[----:B------:R-:W2:Y:S01]  /*1af10*/  LDL.LU R15, [R1+0x200] ;  /* 0x00020000010f7983 */ /* 0x000ea20000300800 */
[----:B------:R-:W-:Y:S01]  /*1af20*/  LOP3.LUT P0, RZ, R8, 0xff, RZ, 0xc0, !PT ;  /* 0x000000ff08ff7812 */ /* 0x000fe2000780c0ff */
[----:B------:R-:W-:Y:S02]  /*1af30*/  ULDC.64 UR6, c[0x0][0x650] ;  /* 0x0001940000067ab9 */ /* 0x000fe40000000a00 */
[----:B------:R-:W3:Y:S01]  /*1af40*/  LDL.LU R14, [R1+0x204] ;  /* 0x00020400010e7983 */ /* 0x000ee20000300800 */
[----:B------:R-:W-:Y:S01]  /*1af50*/  IADD3 R6, R6, UR18, RZ ;  /* 0x0000001206067c10 */ /* 0x000fe2000fffe0ff */
[----:B------:R-:W-:Y:S01]  /*1af60*/  UISETP.GE.U32.AND UP0, UPT, UR18, 0x3, UPT ;  /* 0x000000031200788c */ /* 0x000fe2000bf06070 */
[----:B------:R-:W-:Y:S01]  /*1af70*/  BSSY B1, `(.L_x_557) ;  /* 0x0000074000017945 */ /* 0x000fe20003800000 */
[----:B------:R-:W-:Y:S02]  /*1af80*/  MOV R10, 0xffffffff ;  /* 0xffffffff000a7802 */ /* 0x000fe40000000f00 */
[----:B------:R-:W-:-:S02]  /*1af90*/  PRMT R4, RZ, 0x7610, R4 ;  /* 0x00007610ff047816 */ /* 0x000fc40000000004 */
[----:B------:R-:W-:Y:S02]  /*1afa0*/  PLOP3.LUT P1, PT, PT, PT, UP0, 0x80, 0x0 ;  /* 0x000000000000781c */ /* 0x000fe40003f2f008 */
[----:B------:R-:W0:Y:S01]  /*1afb0*/  @P0 S2R R3, SR_CgaCtaId ;  /* 0x0000000000030919 */ /* 0x000e220000008800 */
[----:B------:R-:W-:Y:S02]  /*1afc0*/  @P0 MOV R2, 0x400 ;  /* 0x0000040000020802 */ /* 0x000fe40000000f00 */
[----:B------:R-:W-:Y:S02]  /*1afd0*/  PRMT R8, RZ, 0x7610, R8 ;  /* 0x00007610ff087816 */ /* 0x000fe40000000008 */
[----:B0-----:R-:W-:-:S04]  /*1afe0*/  @P0 LEA R2, R3, R2, 0x18 ;  /* 0x0000000203020211 */ /* 0x001fc800078ec0ff */
[----:B------:R0:W-:Y:S01]  /*1aff0*/  @P0 SYNCS.ARRIVE.TRANS64.A1T0 RZ, [R2+URZ+0x48], RZ ;  /* 0x000048ff02ff09a7 */ /* 0x0001e2000810003f */
[----:B------:R-:W-:Y:S01]  /*1b000*/  ISETP.GT.U32.AND P0, PT, R6, 0x2, PT ;  /* 0x000000020600780c */ /* 0x000fe20003f04070 */
[----:B0-----:R-:W-:-:S05]  /*1b010*/  IMAD.U32 R2, RZ, RZ, UR18 ;  /* 0x00000012ff027e24 */ /* 0x001fca000f8e00ff */
[----:B------:R-:W-:Y:S01]  /*1b020*/  ISETP.LT.U32.AND P0, PT, R2, 0x3, P0 ;  /* 0x000000030200780c */ /* 0x000fe20000701070 */
[----:B------:R-:W-:-:S04]  /*1b030*/  IMAD.WIDE.U32 R2, R6, -0x55555555, RZ ;  /* 0xaaaaaaab06027825 */ /* 0x000fc800078e00ff */
[----:B------:R-:W-:Y:S01]  /*1b040*/  IMAD.MOV.U32 R2, RZ, RZ, -0x1 ;  /* 0xffffffffff027424 */ /* 0x000fe200078e00ff */
[----:B------:R-:W-:Y:S02]  /*1b050*/  SHF.R.U32.HI R5, RZ, 0x1, R3 ;  /* 0x00000001ff057819 */ /* 0x000fe40000011603 */
[----:B------:R-:W-:-:S03]  /*1b060*/  SEL R3, RZ, 0x1, !P0 ;  /* 0x00000001ff037807 */ /* 0x000fc60004000000 */
[----:B------:R-:W-:Y:S01]  /*1b070*/  IMAD R6, R5, -0x3, R6 ;  /* 0xfffffffd05067824 */ /* 0x000fe200078e0206 */
[----:B------:R-:W-:Y:S01]  /*1b080*/  LOP3.LUT R0, R0, R3, RZ, 0x3c, !PT ;  /* 0x0000000300007212 */ /* 0x000fe200078e3cff */
[----:B------:R-:W-:-:S03]  /*1b090*/  IMAD.MOV.U32 R3, RZ, RZ, -0x1 ;  /* 0xffffffffff037424 */ /* 0x000fc600078e00ff */
[----:B------:R-:W-:Y:S02]  /*1b0a0*/  @P1 LOP3.LUT R0, R0, 0x1, R5, 0x78, !PT ;  /* 0x0000000100001812 */ /* 0x000fe400078e7805 */
[----:B---3--:R-:W-:-:S04]  /*1b0b0*/  IADD3 R14, P0, R14, UR22, RZ ;  /* 0x000000160e0e7c10 */ /* 0x008fc8000ff1e0ff */
[----:B--2---:R-:W-:Y:S01]  /*1b0c0*/  IADD3.X R15, R15, UR13, RZ, P0, !PT ;  /* 0x0000000d0f0f7c10 */ /* 0x004fe200087fe4ff */
[----:B------:R0:W-:Y:S01]  /*1b0d0*/  STL [R1+0x204], R14 ;  /* 0x0002040e01007387 */ /* 0x0001e20000100800 */
[----:B------:R-:W-:-:S03]  /*1b0e0*/  ISETP.GE.U32.AND P0, PT, R14, UR6, PT ;  /* 0x000000060e007c0c */ /* 0x000fc6000bf06070 */
[----:B------:R0:W-:Y:S01]  /*1b0f0*/  STL [R1+0x200], R15 ;  /* 0x0002000f01007387 */ /* 0x0001e20000100800 */
[----:B------:R-:W-:-:S13]  /*1b100*/  ISETP.GE.U32.AND.EX P0, PT, R15, UR7, PT, P0 ;  /* 0x000000070f007c0c */ /* 0x000fda000bf06100 */
[----:B0-----:R-:W-:Y:S05]  /*1b110*/  @P0 BRA `(.L_x_558) ;  /* 0x0000000400640947 */ /* 0x001fea0003800000 */
[----:B------:R-:W0:Y:S01]  /*1b120*/  S2R R7, SR_CTAID.X ;  /* 0x0000000000077919 */ /* 0x000e220000002500 */
[----:B------:R-:W-:Y:S01]  /*1b130*/  ULDC UR6, c[0x0][0x150] ;  /* 0x0000540000067ab9 */ /* 0x000fe20000000800 */
[----:B------:R-:W1:Y:S01]  /*1b140*/  LDC R4, c[0x0][0x144] ;  /* 0x00005100ff047b82 */ /* 0x000e620000000800 */
[----:B------:R-:W-:Y:S01]  /*1b150*/  UISETP.NE.AND UP0, UPT, UR45, URZ, UPT ;  /* 0x0000003f2d00728c */ /* 0x000fe2000bf05270 */
[----:B------:R-:W2:Y:S01]  /*1b160*/  S2R R5, SR_CTAID.Y ;  /* 0x0000000000057919 */ /* 0x000ea20000002600 */
[----:B------:R-:W-:-:S04]  /*1b170*/  ULDC UR9, c[0x0][0x630] ;  /* 0x00018c0000097ab9 */ /* 0x000fc80000000800 */
[----:B------:R-:W-:Y:S01]  /*1b180*/  PLOP3.LUT P0, PT, PT, PT, UP0, 0x80, 0x0 ;  /* 0x000000000000781c */ /* 0x000fe20003f0f008 */
[----:B------:R-:W3:Y:S01]  /*1b190*/  LDC R12, c[0x0][0x148] ;  /* 0x00005200ff0c7b82 */ /* 0x000ee20000000800 */
[----:B0-----:R-:W-:Y:S02]  /*1b1a0*/  I2FP.F32.U32 R2, R7 ;  /* 0x0000000700027245 */ /* 0x001fe40000201000 */
[----:B--2---:R-:W-:-:S03]  /*1b1b0*/  I2FP.F32.U32 R3, R5 ;  /* 0x0000000500037245 */ /* 0x004fc60000201000 */
[----:B------:R-:W-:Y:S01]  /*1b1c0*/  FMUL R2, R2, UR6 ;  /* 0x0000000602027c20 */ /* 0x000fe20008400000 */
[----:B------:R-:W-:Y:S02]  /*1b1d0*/  ULDC UR6, c[0x0][0x154] ;  /* 0x0000550000067ab9 */ /* 0x000fe40000000800 */
[----:B------:R-:W-:Y:S01]  /*1b1e0*/  FMUL R10, R3, UR6 ;  /* 0x00000006030a7c20 */ /* 0x000fe20008400000 */
[----:B------:R-:W-:Y:S02]  /*1b1f0*/  ULDC.64 UR6, c[0x0][0x628] ;  /* 0x00018a0000067ab9 */ /* 0x000fe40000000a00 */
[----:B------:R-:W0:Y:S08]  /*1b200*/  F2I.U32.TRUNC.NTZ R2, R2 ;  /* 0x0000000200027305 */ /* 0x000e30000020f000 */
[----:B------:R-:W2:Y:S01]  /*1b210*/  F2I.U32.TRUNC.NTZ R10, R10 ;  /* 0x0000000a000a7305 */ /* 0x000ea2000020f000 */
[----:B0-----:R-:W-:-:S02]  /*1b220*/  IMAD.MOV R3, RZ, RZ, -R2 ;  /* 0x000000ffff037224 */ /* 0x001fc400078e0a02 */
[----:B------:R-:W-:Y:S02]  /*1b230*/  IMAD.MOV.U32 R2, RZ, RZ, R14 ;  /* 0x000000ffff027224 */ /* 0x000fe400078e000e */
[----:B-1----:R-:W-:Y:S02]  /*1b240*/  IMAD R7, R4, R3, R7 ;  /* 0x0000000304077224 */ /* 0x002fe400078e0207 */
[----:B--2---:R-:W-:-:S04]  /*1b250*/  IMAD.MOV R3, RZ, RZ, -R10 ;  /* 0x000000ffff037224 */ /* 0x004fc800078e0a0a */
[----:B---3--:R-:W-:Y:S01]  /*1b260*/  @P0 IMAD R7, R12, R3, R5 ;  /* 0x000000030c070224 */ /* 0x008fe200078e0205 */
[----:B------:R-:W-:Y:S02]  /*1b270*/  ISETP.NE.U32.AND P0, PT, RZ, UR6, PT ;  /* 0x00000006ff007c0c */ /* 0x000fe4000bf05070 */
[----:B------:R-:W-:Y:S02]  /*1b280*/  MOV R3, R15 ;  /* 0x0000000f00037202 */ /* 0x000fe40000000f00 */
[----:B------:R-:W-:-:S13]  /*1b290*/  ISETP.NE.AND.EX P0, PT, RZ, UR7, PT, P0 ;  /* 0x00000007ff007c0c */ /* 0x000fda000bf05300 */
[----:B------:R-:W-:Y:S05]  /*1b2a0*/  @!P0 BRA `(.L_x_559) ;  /* 0x0000000000288947 */ /* 0x000fea0003800000 */
[----:B------:R-:W-:Y:S02]  /*1b2b0*/  ULDC UR8, c[0x0][0x634] ;  /* 0x00018d0000087ab9 */ /* 0x000fe40000000800 */
[----:B------:R-:W-:-:S05]  /*1b2c0*/  IADD3 R3, P0, R14, UR8, RZ ;  /* 0x000000080e037c10 */ /* 0x000fca000ff1e0ff */
[----:B------:R-:W-:-:S04]  /*1b2d0*/  IMAD.X R11, RZ, RZ, R15, P0 ;  /* 0x000000ffff0b7224 */ /* 0x000fc800000e060f */
[----:B------:R-:W-:-:S04]  /*1b2e0*/  IMAD.WIDE.U32 R4, R11, UR6, RZ ;  /* 0x000000060b047c25 */ /* 0x000fc8000f8e00ff */
[----:B------:R-:W-:-:S04]  /*1b2f0*/  IMAD.WIDE.U32 R4, P0, R3, UR7, R4 ;  /* 0x0000000703047c25 */ /* 0x000fc8000f800004 */
[----:B------:R-:W-:-:S04]  /*1b300*/  IMAD.WIDE.U32 R2, R3, UR6, RZ ;  /* 0x0000000603027c25 */ /* 0x000fc8000f8e00ff */
[----:B------:R-:W-:Y:S01]  /*1b310*/  IMAD.MOV.U32 R2, RZ, RZ, R5 ;  /* 0x000000ffff027224 */ /* 0x000fe200078e0005 */
[----:B------:R-:W-:Y:S01]  /*1b320*/  IADD3 RZ, P1, R3, R4, RZ ;  /* 0x0000000403ff7210 */ /* 0x000fe20007f3e0ff */
[----:B------:R-:W-:-:S04]  /*1b330*/  IMAD.X R3, RZ, RZ, RZ, P0 ;  /* 0x000000ffff037224 */ /* 0x000fc800000e06ff */
[----:B------:R-:W-:-:S08]  /*1b340*/  IMAD.WIDE.U32.X R2, R11, UR7, R2, P1 ;  /* 0x000000070b027c25 */ /* 0x000fd000088e0402 */
.L_x_559:
[--C-:B------:R-:W-:Y:S01]  /*1b350*/  SHF.R.U64 R10, R2, UR9, R3.reuse ;  /* 0x00000009020a7c19 */ /* 0x100fe20008001203 */
[----:B------:R-:W-:Y:S01]  /*1b360*/  ULDC.64 UR6, c[0x0][0x620] ;  /* 0x0001880000067ab9 */ /* 0x000fe20000000a00 */
[----:B------:R-:W-:Y:S01]  /*1b370*/  SHF.R.U32.HI R2, RZ, UR9, R3 ;  /* 0x00000009ff027c19 */ /* 0x000fe20008011603 */
[----:B------:R-:W-:Y:S01]  /*1b380*/  IMAD.MOV.U32 R3, RZ, RZ, R15 ;  /* 0x000000ffff037224 */ /* 0x000fe200078e000f */
[----:B------:R-:W-:Y:S01]  /*1b390*/  IADD3 R11, P0, RZ, -R10, RZ ;  /* 0x8000000aff0b7210 */ /* 0x000fe20007f1e0ff */
[----:B------:R-:W-:-:S03]  /*1b3a0*/  ULDC.64 UR8, c[0x0][0x640] ;  /* 0x0001900000087ab9 */ /* 0x000fc60000000a00 */
[----:B------:R-:W-:Y:S02]  /*1b3b0*/  IADD3.X R2, RZ, ~R2, RZ, P0, !PT ;  /* 0x80000002ff027210 */ /* 0x000fe400007fe4ff */
[----:B------:R-:W-:-:S03]  /*1b3c0*/  ISETP.NE.U32.AND P0, PT, RZ, UR8, PT ;  /* 0x00000008ff007c0c */ /* 0x000fc6000bf05070 */
[----:B------:R-:W-:Y:S01]  /*1b3d0*/  IMAD R2, R2, UR6, RZ ;  /* 0x0000000602027c24 */ /* 0x000fe2000f8e02ff */
[----:B------:R-:W-:-:S03]  /*1b3e0*/  ISETP.NE.AND.EX P0, PT, RZ, UR9, PT, P0 ;  /* 0x00000009ff007c0c */ /* 0x000fc6000bf05300 */
[----:B------:R-:W-:Y:S02]  /*1b3f0*/  IMAD R5, R11, UR7, R2 ;  /* 0x000000070b057c24 */ /* 0x000fe4000f8e0202 */
[----:B------:R-:W-:-:S04]  /*1b400*/  IMAD.MOV.U32 R2, RZ, RZ, R14 ;  /* 0x000000ffff027224 */ /* 0x000fc800078e000e */
[----:B------:R-:W-:Y:S01]  /*1b410*/  IMAD.WIDE.U32 R2, R11, UR6, R2 ;  /* 0x000000060b027c25 */ /* 0x000fe2000f8e0002 */
[----:B------:R-:W-:-:S03]  /*1b420*/  ULDC UR6, c[0x0][0x618] ;  /* 0x0001860000067ab9 */ /* 0x000fc60000000800 */
[----:B------:R-:W-:-:S05]  /*1b430*/  IMAD.IADD R3, R3, 0x1, R5 ;  /* 0x0000000103037824 */ /* 0x000fca00078e0205 */
[--C-:B------:R-:W-:Y:S02]  /*1b440*/  SHF.R.U64 R11, R2, UR6, R3.reuse ;  /* 0x00000006020b7c19 */ /* 0x100fe40008001203 */
[----:B------:R-:W-:Y:S01]  /*1b450*/  SHF.R.U32.HI R2, RZ, UR6, R3 ;  /* 0x00000006ff027c19 */ /* 0x000fe20008011603 */
[----:B------:R-:W-:-:S03]  /*1b460*/  ULDC UR6, c[0x0][0x608] ;  /* 0x0001820000067ab9 */ /* 0x000fc60000000800 */
[--C-:B------:R-:W-:Y:S02]  /*1b470*/  SHF.R.U32.HI R3, RZ, UR6, R2.reuse ;  /* 0x00000006ff037c19 */ /* 0x100fe40008011602 */
[----:B------:R-:W-:Y:S01]  /*1b480*/  SHF.R.U64 R12, R11, UR6, R2 ;  /* 0x000000060b0c7c19 */ /* 0x000fe20008001202 */
[----:B------:R-:W-:Y:S02]  /*1b490*/  ULDC UR6, c[0x0][0x658] ;  /* 0x0001960000067ab9 */ /* 0x000fe40000000800 */
[--C-:B------:R-:W-:Y:S02]  /*1b4a0*/  SHF.R.U32.HI R14, RZ, UR6, R3.reuse ;  /* 0x00000006ff0e7c19 */ /* 0x100fe40008011603 */
[----:B------:R-:W-:-:S03]  /*1b4b0*/  SHF.R.U64 R13, R12, UR6, R3 ;  /* 0x000000060c0d7c19 */ /* 0x000fc60008001203 */
[----:B------:R-:W-:Y:S01]  /*1b4c0*/  IMAD.MOV.U32 R3, RZ, RZ, R14 ;  /* 0x000000ffff037224 */ /* 0x000fe200078e000e */
[----:B------:R-:W-:Y:S01]  /*1b4d0*/  MOV R2, R13 ;  /* 0x0000000d00027202 */ /* 0x000fe20000000f00 */
[----:B------:R-:W-:Y:S06]  /*1b4e0*/  @!P0 BRA `(.L_x_560) ;  /* 0x0000000000288947 */ /* 0x000fec0003800000 */
[----:B------:R-:W-:Y:S02]  /*1b4f0*/  ULDC UR6, c[0x0][0x64c] ;  /* 0x0001930000067ab9 */ /* 0x000fe40000000800 */
[----:B------:R-:W-:-:S05]  /*1b500*/  IADD3 R3, P0, R13, UR6, RZ ;  /* 0x000000060d037c10 */ /* 0x000fca000ff1e0ff */
[----:B------:R-:W-:-:S04]  /*1b510*/  IMAD.X R14, RZ, RZ, R14, P0 ;  /* 0x000000ffff0e7224 */ /* 0x000fc800000e060e */
[----:B------:R-:W-:-:S04]  /*1b520*/  IMAD.WIDE.U32 R4, R14, UR8, RZ ;  /* 0x000000080e047c25 */ /* 0x000fc8000f8e00ff */
[----:B------:R-:W-:-:S04]  /*1b530*/  IMAD.WIDE.U32 R4, P0, R3, UR9, R4 ;  /* 0x0000000903047c25 */ /* 0x000fc8000f800004 */
[----:B------:R-:W-:Y:S01]  /*1b540*/  IMAD.WIDE.U32 R2, R3, UR8, RZ ;  /* 0x0000000803027c25 */ /* 0x000fe2000f8e00ff */
[----:B------:R-:W-:-:S04]  /*1b550*/  MOV R2, R5 ;  /* 0x0000000500027202 */ /* 0x000fc80000000f00 */
[----:B------:R-:W-:Y:S01]  /*1b560*/  IADD3 RZ, P1, R3, R4, RZ ;  /* 0x0000000403ff7210 */ /* 0x000fe20007f3e0ff */
[----:B------:R-:W-:-:S04]  /*1b570*/  IMAD.X R3, RZ, RZ, RZ, P0 ;  /* 0x000000ffff037224 */ /* 0x000fc800000e06ff */
[----:B------:R-:W-:-:S08]  /*1b580*/  IMAD.WIDE.U32.X R2, R14, UR9, R2, P1 ;  /* 0x000000090e027c25 */ /* 0x000fd000088e0402 */
.L_x_560:
[----:B------:R-:W-:Y:S01]  /*1b590*/  ULDC UR6, c[0x0][0x648] ;  /* 0x0001920000067ab9 */ /* 0x000fe20000000800 */
[----:B------:R-:W-:Y:S01]  /*1b5a0*/  LOP3.LUT R12, R12, UR19, RZ, 0xc0, !PT ;  /* 0x000000130c0c7c12 */ /* 0x000fe2000f8ec0ff */
[----:B------:R-:W-:Y:S01]  /*1b5b0*/  UISETP.NE.AND UP0, UPT, UR45, URZ, UPT ;  /* 0x0000003f2d00728c */ /* 0x000fe2000bf05270 */
[----:B------:R-:W-:Y:S01]  /*1b5c0*/  SHF.R.U64 R3, R2, UR6, R3 ;  /* 0x0000000602037c19 */ /* 0x000fe20008001203 */
[----:B------:R-:W-:Y:S01]  /*1b5d0*/  ULDC UR6, c[0x0][0x638] ;  /* 0x00018e0000067ab9 */ /* 0x000fe20000000800 */
[----:B------:R-:W-:-:S03]  /*1b5e0*/  IMAD.MOV.U32 R4, RZ, RZ, 0x1 ;  /* 0x00000001ff047424 */ /* 0x000fc600078e00ff */
[----:B------:R-:W-:Y:S01]  /*1b5f0*/  IMAD.MOV R2, RZ, RZ, -R3 ;  /* 0x000000ffff027224 */ /* 0x000fe200078e0a03 */
[----:B------:R-:W-:Y:S01]  /*1b600*/  PLOP3.LUT P0, PT, PT, PT, UP0, 0x40, 0x0 ;  /* 0x000000000000781c */ /* 0x000fe20003f0e808 */
[----:B------:R-:W-:Y:S01]  /*1b610*/  IMAD R12, R3, UR5, R12 ;  /* 0x00000005030c7c24 */ /* 0x000fe2000f8e020c */
[----:B------:R-:W-:Y:S01]  /*1b620*/  PLOP3.LUT P1, PT, PT, PT, UP0, 0x40, 0x0 ;  /* 0x000000000000781c */ /* 0x000fe20003f2e808 */
[----:B------:R-:W-:Y:S01]  /*1b630*/  IMAD R13, R2, UR6, R13 ;  /* 0x00000006020d7c24 */ /* 0x000fe2000f8e020d */
[----:B------:R-:W-:Y:S01]  /*1b640*/  ULDC UR6, c[0x0][0x610] ;  /* 0x0001840000067ab9 */ /* 0x000fe20000000800 */
[----:B------:R-:W-:Y:S01]  /*1b650*/  LOP3.LUT R2, R11, UR4, RZ, 0xc0, !PT ;  /* 0x000000040b027c12 */ /* 0x000fe2000f8ec0ff */
[----:B------:R-:W-:Y:S01]  /*1b660*/  IMAD R7, R12, UR6, R7 ;  /* 0x000000060c077c24 */ /* 0x000fe2000f8e0207 */
[----:B------:R-:W-:-:S03]  /*1b670*/  ULDC UR6, c[0x0][0x600] ;  /* 0x0001800000067ab9 */ /* 0x000fc60000000800 */
[----:B------:R-:W-:-:S05]  /*1b680*/  IMAD R2, R13, UR6, R2 ;  /* 0x000000060d027c24 */ /* 0x000fca000f8e0202 */
[----:B------:R-:W-:Y:S02]  /*1b690*/  SEL R3, R2, R7, P0 ;  /* 0x0000000702037207 */ /* 0x000fe40000000000 */
[----:B------:R-:W-:-:S07]  /*1b6a0*/  SEL R2, R7, R2, P1 ;  /* 0x0000000207027207 */ /* 0x000fce0000800000 */
.L_x_558:
[----:B------:R-:W-:Y:S05]  /*1b6b0*/  BSYNC B1 ;  /* 0x0000000000017941 */ /* 0x000fea0003800000 */
.L_x_557:
[----:B------:R-:W-:-:S13]  /*1b6c0*/  LOP3.LUT P0, RZ, R4, 0xff, RZ, 0xc0, !PT ;  /* 0x000000ff04ff7812 */ /* 0x000fda000780c0ff */
[----:B------:R-:W-:Y:S05]  /*1b6d0*/  @P0 BRA `(.L_x_561) ;  /* 0xfffffff400100947 */ /* 0x000fea000383ffff */
[----:B------:R-:W-:Y:S05]  /*1b6e0*/  BSYNC B0 ;  /* 0x0000000000007941 */ /* 0x000fea0003800000 */
.L_x_550:
[----:B------:R-:W-:-:S03]  /*1b6f0*/  UMOV UR6, 0xffffffff ;  /* 0xffffffff00067882 */ /* 0x000fc60000000000 */
[----:B------:R-:W-:Y:S05]  /*1b700*/  BRA.DIV UR6, `(.L_x_562) ;  /* 0x0000000206f47947 */ /* 0x000fea000b800000 */
[----:B------:R-:W-:-:S13]  /*1b710*/  ELECT P6, URZ, PT ;  /* 0x00000000003f782f */ /* 0x000fda00038c0000 */
.L_x_575:
[----:B------:R-:W-:Y:S04]  /*1b720*/  BSSY B0, `(.L_x_563) ;  /* 0x0000023000007945 */ /* 0x000fe80003800000 */
[----:B------:R-:W-:Y:S05]  /*1b730*/  @!P6 BRA `(.L_x_564) ;  /* 0x000000000084e947 */ /* 0x000fea0003800000 */
[----:B------:R-:W-:-:S04]  /*1b740*/  ULOP3.LUT UR6, UR40, 0x2, URZ, 0xfc, !UPT ;  /* 0x0000000228067892 */ /* 0x000fc8000f8efc3f */
[----:B------:R-:W-:-:S06]  /*1b750*/  UISETP.NE.AND UP0, UPT, UR6, 0x3, UPT ;  /* 0x000000030600788c */ /* 0x000fcc000bf05270 */
[----:B------:R-:W-:-:S13]  /*1b760*/  PLOP3.LUT P0, PT, PT, PT, UP0, 0x80, 0x0 ;  /* 0x000000000000781c */ /* 0x000fda0003f0f008 */
[----:B------:R-:W-:Y:S05]  /*1b770*/  @!P0 BRA `(.L_x_565) ;  /* 0x0000000000048947 */ /* 0x000fea0003800000 */
[----:B------:R-:W-:Y:S01]  /*1b780*/  BPT.TRAP 0x1 ;  /* 0x000000040000795c */ /* 0x000fe20000300000 */
.L_x_565:
[----:B------:R-:W0:Y:S01]  /*1b790*/  S2R R3, SR_CgaCtaId ;  /* 0x0000000000037919 */ /* 0x000e220000008800 */
[----:B------:R-:W-:-:S04]  /*1b7a0*/  MOV R2, 0x400 ;  /* 0x0000040000027802 */ /* 0x000fc80000000f00 */
[----:B0-----:R-:W-:Y:S02]  /*1b7b0*/  LEA R3, R3, R2, 0x18 ;  /* 0x0000000203037211 */ /* 0x001fe400078ec0ff */
[----:B------:R-:W-:-:S03]  /*1b7c0*/  SHF.L.U32 R2, R0, 0x1f, RZ ;  /* 0x0000001f00027819 */ /* 0x000fc600000006ff */
[----:B------:R-:W-:-:S05]  /*1b7d0*/  VIADD R3, R3, 0x18 ;  /* 0x0000001803037836 */ /* 0x000fca0000000000 */
[----:B------:R-:W-:-:S04]  /*1b7e0*/  LEA R5, R6, R3, 0x3 ;  /* 0x0000000306057211 */ /* 0x000fc800078e18ff */
[----:B------:R-:W0:Y:S02]  /*1b7f0*/  SYNCS.PHASECHK.TRANS64.TRYWAIT P0, [R5+URZ], R2 ;  /* 0x00000002050075a7 */ /* 0x000e24000800017f */
[----:B0-----:R-:W-:Y:S05]  /*1b800*/  @!P0 BRA `(.L_x_566) ;  /* 0x0000000000d48947 */ /* 0x001fea0003800000 */
.L_x_576:
[----:B------:R-:W-:-:S05]  /*1b810*/  VIADD R6, R6, 0x1 ;  /* 0x0000000106067836 */ /* 0x000fca0000000000 */
[----:B------:R-:W-:-:S04]  /*1b820*/  ISETP.NE.AND P0, PT, R6, 0x3, PT ;  /* 0x000000030600780c */ /* 0x000fc80003f05270 */
[----:B0-----:R-:W-:Y:S02]  /*1b830*/  SEL R5, RZ, 0x1, P0 ;  /* 0x00000001ff057807 */ /* 0x001fe40000000000 */
[----:B------:R-:W-:Y:S02]  /*1b840*/  SEL R6, R6, RZ, P0 ;  /* 0x000000ff06067207 */ /* 0x000fe40000000000 */
[----:B------:R-:W-:-:S03]  /*1b850*/  LOP3.LUT R5, R0, R5, RZ, 0x3c, !PT ;  /* 0x0000000500057212 */ /* 0x000fc600078e3cff */
[----:B------:R-:W-:Y:S01]  /*1b860*/  IMAD R7, R6, 0x8, R3 ;  /* 0x0000000806077824 */ /* 0x000fe200078e0203 */
[----:B------:R-:W-:-:S04]  /*1b870*/  SHF.L.U32 R0, R5, 0x1f, RZ ;  /* 0x0000001f05007819 */ /* 0x000fc800000006ff */
[----:B------:R-:W0:Y:S02]  /*1b880*/  SYNCS.PHASECHK.TRANS64.TRYWAIT P0, [R7+URZ], R0 ;  /* 0x00000000070075a7 */ /* 0x000e24000800017f */
[----:B0-----:R-:W-:Y:S05]  /*1b890*/  @!P0 BRA `(.L_x_567) ;  /* 0x0000000000c48947 */ /* 0x001fea0003800000 */
.L_x_577:
[----:B0-----:R-:W-:-:S05]  /*1b8a0*/  VIADD R0, R6, 0x1 ;  /* 0x0000000106007836 */ /* 0x001fca0000000000 */
[----:B------:R-:W-:-:S04]  /*1b8b0*/  ISETP.NE.AND P0, PT, R0, 0x3, PT ;  /* 0x000000030000780c */ /* 0x000fc80003f05270 */
[----:B------:R-:W-:Y:S02]  /*1b8c0*/  SEL R2, RZ, 0x1, P0 ;  /* 0x00000001ff027807 */ /* 0x000fe40000000000 */
[----:B------:R-:W-:Y:S02]  /*1b8d0*/  SEL R0, R0, RZ, P0 ;  /* 0x000000ff00007207 */ /* 0x000fe40000000000 */
[----:B------:R-:W-:Y:S02]  /*1b8e0*/  LOP3.LUT R2, R5, R2, RZ, 0x3c, !PT ;  /* 0x0000000205027212 */ /* 0x000fe400078e3cff */
[----:B------:R-:W-:Y:S02]  /*1b8f0*/  LEA R3, R0, R3, 0x3 ;  /* 0x0000000300037211 */ /* 0x000fe400078e18ff */
[----:B------:R-:W-:-:S07]  /*1b900*/  SHF.L.U32 R0, R2, 0x1f, RZ ;  /* 0x0000001f02007819 */ /* 0x000fce00000006ff */
.L_x_568:
[----:B0-----:R0:W1:Y:S02]  /*1b910*/  SYNCS.PHASECHK.TRANS64.TRYWAIT P0, [R3+URZ], R0 ;  /* 0x00000000030075a7 */ /* 0x001064000800017f */
[----:B-1----:R-:W-:Y:S05]  /*1b920*/  @!P0 NANOSLEEP.SYNCS 0x989680 ;  /* 0x009896800000895d */ /* 0x002fea0003900000 */
[----:B------:R-:W1:Y:S02]  /*1b930*/  @!P0 SYNCS.PHASECHK.TRANS64 P0, [R3+URZ], R0 ;  /* 0x00000000030085a7 */ /* 0x000e64000800007f */
[----:B-1----:R-:W-:Y:S05]  /*1b940*/  @!P0 BRA `(.L_x_568) ;  /* 0xfffffffc00f08947 */ /* 0x002fea000383ffff */
.L_x_564:
[----:B------:R-:W-:Y:S05]  /*1b950*/  BSYNC B0 ;  /* 0x0000000000007941 */ /* 0x000fea0003800000 */
.L_x_563:
[----:B------:R-:W-:Y:S05]  /*1b960*/  EXIT ;  /* 0x000000000000794d */ /* 0x000fea0003800000 */
.L_x_21:
[----:B-1----:R1:W2:Y:S02]  /*1b970*/  SYNCS.PHASECHK.TRANS64.TRYWAIT P1, [R4+URZ], R3 ;  /* 0x00000003040075a7 */ /* 0x0022a4000802017f */
[----:B--2---:R-:W-:Y:S05]  /*1b980*/  @!P1 NANOSLEEP.SYNCS 0x989680 ;  /* 0x009896800000995d */ /* 0x004fea0003900000 */
[----:B------:R-:W2:Y:S02]  /*1b990*/  @!P1 SYNCS.PHASECHK.TRANS64 P1, [R4+URZ], R3 ;  /* 0x00000003040095a7 */ /* 0x000ea4000802007f */
[----:B--2---:R-:W-:Y:S05]  /*1b9a0*/  @!P1 BRA `(.L_x_21) ;  /* 0xfffffffc00f09947 */ /* 0x004fea000383ffff */
[----:B------:R-:W-:Y:S05]  /*1b9b0*/  BRA `(.L_x_20) ;  /* 0xfffffe5c00487947 */ /* 0x000fea000383ffff */
.L_x_26:
[----:B-1----:R1:W2:Y:S02]  /*1b9c0*/  SYNCS.PHASECHK.TRANS64.TRYWAIT P1, [R4+URZ], R5 ;  /* 0x00000005040075a7 */ /* 0x0022a4000802017f */
[----:B--2---:R-:W-:Y:S05]  /*1b9d0*/  @!P1 NANOSLEEP.SYNCS 0x989680 ;  /* 0x009896800000995d */ /* 0x004fea0003900000 */
[----:B------:R-:W2:Y:S02]  /*1b9e0*/  @!P1 SYNCS.PHASECHK.TRANS64 P1, [R4+URZ], R5 ;  /* 0x00000005040095a7 */ /* 0x000ea4000802007f */
[----:B--2---:R-:W-:Y:S05]  /*1b9f0*/  @!P1 BRA `(.L_x_26) ;  /* 0xfffffffc00f09947 */ /* 0x004fea000383ffff */
[----:B------:R-:W-:Y:S05]  /*1ba00*/  BRA `(.L_x_25) ;  /* 0xfffffe9000d87947 */ /* 0x000fea000383ffff */
.L_x_551:
[----:B------:R-:W-:Y:S01]  /*1ba10*/  BSSY B1, `(.L_x_569) ;  /* 0x0000006000017945 */ /* 0x000fe20003800000 */
[----:B------:R-:W-:-:S07]  /*1ba20*/  IMAD.MOV.U32 R15, RZ, RZ, -0x1 ;  /* 0xffffffffff0f7424 */ /* 0x000fce00078e00ff */
[----:B------:R-:W-:Y:S05]  /*1ba30*/  WARPSYNC.COLLECTIVE R15, `(.L_x_570) ;  /* 0x000000000f0c7348 */ /* 0x000fea0003c00000 */
[----:B------:R-:W-:Y:S02]  /*1ba40*/  ELECT P6, UR62, PT ;  /* 0x00000000003e782f */ /* 0x000fe400038c0000 */
[----:B------:R-:W-:Y:S01]  /*1ba50*/  MOV R14, UR62 ;  /* 0x0000003e000e7c02 */ /* 0x000fe20008000f00 */
[----:B------:R-:W-:Y:S10]  /*1ba60*/  ENDCOLLECTIVE ;  /* 0x000000000000791b */ /* 0x000ff40003800000 */
.L_x_570:
[----:B------:R-:W-:Y:S05]  /*1ba70*/  BSYNC B1 ;  /* 0x0000000000017941 */ /* 0x000fea0003800000 */
.L_x_569:
[----:B------:R-:W-:Y:S05]  /*1ba80*/  BRA `(.L_x_571) ;  /* 0xfffffff000307947 */ /* 0x000fea000383ffff */
.L_x_554:
[----:B0-----:R0:W1:Y:S02]  /*1ba90*/  SYNCS.PHASECHK.TRANS64.TRYWAIT P0, [R5+URZ+0x18], R14 ;  /* 0x0000180e050075a7 */ /* 0x001064000800017f */
[----:B-1----:R-:W-:Y:S05]  /*1baa0*/  @!P0 NANOSLEEP.SYNCS 0x989680 ;  /* 0x009896800000895d */ /* 0x002fea0003900000 */
[----:B------:R-:W1:Y:S02]  /*1bab0*/  @!P0 SYNCS.PHASECHK.TRANS64 P0, [R5+URZ+0x18], R14 ;  /* 0x0000180e050085a7 */ /* 0x000e64000800007f */
[----:B-1----:R-:W-:Y:S05]  /*1bac0*/  @!P0 BRA `(.L_x_554) ;  /* 0xfffffffc00f08947 */ /* 0x002fea000383ffff */
[----:B------:R-:W-:Y:S05]  /*1bad0*/  BRA `(.L_x_572) ;  /* 0xfffffff000687947 */ /* 0x000fea000383ffff */
.L_x_562:
[----:B------:R-:W-:Y:S01]  /*1bae0*/  BSSY B0, `(.L_x_573) ;  /* 0x0000006000007945 */ /* 0x000fe20003800000 */
[----:B------:R-:W-:-:S07]  /*1baf0*/  IMAD.MOV.U32 R15, RZ, RZ, -0x1 ;  /* 0xffffffffff0f7424 */ /* 0x000fce00078e00ff */
[----:B------:R-:W-:Y:S05]  /*1bb00*/  WARPSYNC.COLLECTIVE R15, `(.L_x_574) ;  /* 0x000000000f0c7348 */ /* 0x000fea0003c00000 */
[----:B------:R-:W-:Y:S02]  /*1bb10*/  ELECT P6, UR62, PT ;  /* 0x00000000003e782f */ /* 0x000fe400038c0000 */
[----:B------:R-:W-:Y:S01]  /*1bb20*/  MOV R14, UR62 ;  /* 0x0000003e000e7c02 */ /* 0x000fe20008000f00 */
[----:B------:R-:W-:Y:S10]  /*1bb30*/  ENDCOLLECTIVE ;  /* 0x000000000000791b */ /* 0x000ff40003800000 */
.L_x_574:
[----:B------:R-:W-:Y:S05]  /*1bb40*/  BSYNC B0 ;  /* 0x0000000000007941 */ /* 0x000fea0003800000 */
.L_x_573:
[----:B------:R-:W-:Y:S05]  /*1bb50*/  BRA `(.L_x_575) ;  /* 0xfffffff800f07947 */ /* 0x000fea000383ffff */
.L_x_566:
[----:B0-----:R0:W1:Y:S02]  /*1bb60*/  SYNCS.PHASECHK.TRANS64.TRYWAIT P0, [R5+URZ], R2 ;  /* 0x00000002050075a7 */ /* 0x001064000800017f */
[----:B-1----:R-:W-:Y:S05]  /*1bb70*/  @!P0 NANOSLEEP.SYNCS 0x989680 ;  /* 0x009896800000895d */ /* 0x002fea0003900000 */
[----:B------:R-:W1:Y:S02]  /*1bb80*/  @!P0 SYNCS.PHASECHK.TRANS64 P0, [R5+URZ], R2 ;  /* 0x00000002050085a7 */ /* 0x000e64000800007f */
[----:B-1----:R-:W-:Y:S05]  /*1bb90*/  @!P0 BRA `(.L_x_566) ;  /* 0xfffffffc00f08947 */ /* 0x002fea000383ffff */
[----:B------:R-:W-:Y:S05]  /*1bba0*/  BRA `(.L_x_576) ;  /* 0xfffffffc00187947 */ /* 0x000fea000383ffff */
.L_x_567:
[----:B0-----:R0:W1:Y:S02]  /*1bbb0*/  SYNCS.PHASECHK.TRANS64.TRYWAIT P0, [R7+URZ], R0 ;  /* 0x00000000070075a7 */ /* 0x001064000800017f */
[----:B-1----:R-:W-:Y:S05]  /*1bbc0*/  @!P0 NANOSLEEP.SYNCS 0x989680 ;  /* 0x009896800000895d */ /* 0x002fea0003900000 */
[----:B------:R-:W1:Y:S02]  /*1bbd0*/  @!P0 SYNCS.PHASECHK.TRANS64 P0, [R7+URZ], R0 ;  /* 0x00000000070085a7 */ /* 0x000e64000800007f */
[----:B-1----:R-:W-:Y:S05]  /*1bbe0*/  @!P0 BRA `(.L_x_567) ;  /* 0xfffffffc00f08947 */ /* 0x002fea000383ffff */
[----:B------:R-:W-:Y:S05]  /*1bbf0*/  BRA `(.L_x_577) ;  /* 0xfffffffc00287947 */ /* 0x000fea000383ffff */
.L_x_578:
[----:B------:R-:W-:-:S00]  /*1bc00*/  BRA `(.L_x_578) ;  /* 0xfffffffc00fc7947 */ /* 0x000fc0000383ffff */
[----:B------:R-:W-:-:S00]  /*1bc10*/  NOP ;  /* 0x0000000000007918 */ /* 0x000fc00000000000 */
        /* <DEDUP_REMOVED lines=14> */
.L_x_579:


//--------------------- .nv.global.init           --------------------------
	.section	.nv.global.init,"aw",@progbits
.nv.global.init:
	.type		$str$22,@object
	.size		$str$22,($str$23 - $str$22)
$str$22:
        /*0000*/ 	.byte	0x6b, 0x5f, 0x74, 0x69, 0x6c, 0x65, 0x5f, 0x63, 0x6f, 0x75, 0x6e, 0x74, 0x20, 0x3e, 0x3d, 0x20
        /*0010*/ 	.byte	0x31, 0x00
	.type		$str$23,@object
	.size		$str$23,(__unnamed_1 - $str$23)
$str$23:
        /*0012*/ 	.byte	0x2f, 0x74, 0x6d, 0x70, 0x2f, 0x63, 0x75, 0x74, 0x6c, 0x61, 0x73, 0x73, 0x5f, 0x73, 0x77, 0x65
        /*0022*/ 	.byte	0x65, 0x70, 0x5f, 0x73, 0x72, 0x63, 0x2f, 0x69, 0x6e, 0x63, 0x6c, 0x75, 0x64, 0x65, 0x2f, 0x63
        /*0032*/ 	.byte	0x75, 0x74, 0x6c, 0x61, 0x73, 0x73, 0x2f, 0x67, 0x65, 0x6d, 0x6d, 0x2f, 0x63, 0x6f, 0x6c, 0x6c
        /*0042*/ 	.byte	0x65, 0x63, 0x74, 0x69, 0x76, 0x65, 0x2f, 0x73, 0x6d, 0x39, 0x30, 0x5f, 0x6d, 0x6d, 0x61, 0x5f
        /*0052*/ 	.byte	0x74, 0x6d, 0x61, 0x5f, 0x67, 0x6d, 0x6d, 0x61, 0x5f, 0x73, 0x73, 0x5f, 0x77, 0x61, 0x72, 0x70
        /*0062*/ 	.byte	0x73, 0x70, 0x65, 0x63, 0x69, 0x61, 0x6c, 0x69, 0x7a, 0x65, 0x64, 0x2e, 0x68, 0x70, 0x70, 0x00
	.type		__unnamed_1,@object
	.size		__unnamed_1,(.L_0 - __unnamed_1)
__unnamed_1:
        /* <DEDUP_REMOVED lines=182> */
        /*0bd2*/ 	.byte	0x5d, 0x00
.L_0:


//--------------------- .nv.shared._ZN7cutlass13device_kernelINS_4gemm6kernel13GemmUniversalIN4cute5tupleIJiiiiEEENS1_10collective13CollectiveMmaINS1_34MainloopSm90TmaGmmaWarpSpecializedILi3ENS5_IJNS4_1CILi8EEENSA_ILi1EEESC_EEENS1_35KernelTmaWarpSpecializedCooperativeEEENS5_IJNSA_ILi256EEESG_NSA_ILi64EEEEEENS_10bfloat16_tENS5_IJlSC_lEEESJ_SK_NS4_8TiledMMAINS4_8MMA_AtomIJNS4_4SM904GMMA28MMA_64x256x16_F32BF16BF16_SSILNSO_5MajorE0ELSQ_0ELNSO_7ScaleInE1ELSR_1EEEEEENS4_6LayoutINS5_IJNSA_ILi2EEESC_SC_EEENS5_IJSC_NSA_ILi0EEESX_EEEEENS5_IJNS4_10UnderscoreES10_S10_EEEEENS4_13SM90_TMA_LOADENS4_14ComposedLayoutINS4_7SwizzleILi3ELi4ELi3EEENS4_18smem_ptr_flag_bitsILi16EEENSU_INS5_IJSB_SH_EEENS5_IJSH_SC_EEEEEEEvNS4_8identityENS4_23SM90_TMA_LOAD_MULTICASTES1C_vS1D_EENS_8epilogue10collective6detail29Sm90TmaWarpSpecializedAdapterINS1H_15DefaultEpilogueISJ_SK_SK_NS1G_6thread17LinearCombinationISJ_Li1EffLNS1L_9ScaleType4KindE0ELNS_15FloatRoundStyleE2ESJ_EENS1_15EpilogueDefaultEEEEEvvEEEEvNT_6ParamsE --------------------------
	.section	.nv.shared._ZN7cutlass13device_kernelINS_4gemm6kernel13GemmUniversalIN4cute5tupleIJiiiiEEENS1_10collective13CollectiveMmaINS1_34MainloopSm90TmaGmmaWarpSpecializedILi3ENS5_IJNS4_1CILi8EEENSA_ILi1EEESC_EEENS1_35KernelTmaWarpSpecializedCooperativeEEENS5_IJNSA_ILi256EEESG_NSA_ILi64EEEEEENS_10bfloat16_tENS5_IJlSC_lEEESJ_SK_NS4_8TiledMMAINS4_8MMA_AtomIJNS4_4SM904GMMA28MMA_64x256x16_F32BF16BF16_SSILNSO_5MajorE0ELSQ_0ELNSO_7ScaleInE1ELSR_1EEEEEENS4_6LayoutINS5_IJNSA_ILi2EEESC_SC_EEENS5_IJSC_NSA_ILi0EEESX_EEEEENS5_IJNS4_10UnderscoreES10_S10_EEEEENS4_13SM90_TMA_LOADENS4_14ComposedLayoutINS4_7SwizzleILi3ELi4ELi3EEENS4_18smem_ptr_flag_bitsILi16EEENSU_INS5_IJSB_SH_EEENS5_IJSH_SC_EEEEEEEvNS4_8identityENS4_23SM90_TMA_LOAD_MULTICASTES1C_vS1D_EENS_8epilogue10collective6detail29Sm90TmaWarpSpecializedAdapterINS1H_15DefaultEpilogueISJ_SK_SK_NS1G_6thread17LinearCombinationISJ_Li1EffLNS1L_9ScaleType4KindE0ELNS_15FloatRoundStyleE2ESJ_EENS1_15EpilogueDefaultEEEEEvvEEEEvNT_6ParamsE,"aw",@nobits
	.sectionflags	@""
	.align	16
	.zero		1024


//--------------------- .nv.shared.reserved.0     --------------------------
	.section	.nv.shared.reserved.0,"aw",@nobits
	.weak		__nv_reservedSMEM_offset_0_alias
	.size		__nv_reservedSMEM_offset_0_alias, 0, 0
	.other		__nv_reservedSMEM_offset_0_alias,@"STO_CUDA_RESERVED_SHARED STV_DEFAULT"
__nv_reservedSMEM_offset_0_alias:
	.zero		0


//--------------------- .nv.global                --------------------------
	.section	.nv.global,"aw",@nobits
.nv.global:
	.type		_ZN40_INTERNAL_9e9bf86f_4_k_cu_63feabca_172724cute1_E,@object
	.size		_ZN40_INTERNAL_9e9bf86f_4_k_cu_63feabca_172724cute1_E,(_ZN40_INTERNAL_9e9bf86f_4_k_cu_63feabca_172724cuda3std3__45__cpo6cbeginE - _ZN40_INTERNAL_9e9bf86f_4_k_cu_63feabca_172724cute1_E)
_ZN40_INTERNAL_9e9bf86f_4_k_cu_63feabca_172724cute1_E:
	.zero		1
	.type		_ZN40_INTERNAL_9e9bf86f_4_k_cu_63feabca_172724cuda3std3__45__cpo6cbeginE,@object
	.size		_ZN40_INTERNAL_9e9bf86f_4_k_cu_63feabca_172724cuda3std3__45__cpo6cbeginE,(_ZN40_INTERNAL_9e9bf86f_4_k_cu_63feabca_172724cuda3std3__48in_placeE - _ZN40_INTERNAL_9e9bf86f_4_k_cu_63feabca_172724cuda3std3__45__cpo6cbeginE)
_ZN40_INTERNAL_9e9bf86f_4_k_cu_63feabca_172724cuda3std3__45__cpo6cbeginE:
	.zero		1
	.type		_ZN40_INTERNAL_9e9bf86f_4_k_cu_63feabca_172724cuda3std3__48in_placeE,@object
	.size		_ZN40_INTERNAL_9e9bf86f_4_k_cu_63feabca_172724cuda3std3__48in_placeE,(_ZN40_INTERNAL_9e9bf86f_4_k_cu_63feabca_172724cuda3std6ranges3__45__cpo9iter_moveE - _ZN40_INTERNAL_9e9bf86f_4_k_cu_63feabca_172724cuda3std3__48in_placeE)
_ZN40_INTERNAL_9e9bf86f_4_k_cu_63feabca_172724cuda3std3__48in_placeE:
	.zero		1
	.type		_ZN40_INTERNAL_9e9bf86f_4_k_cu_63feabca_172724cuda3std6ranges3__45__cpo9iter_moveE,@object
	.size		_ZN40_INTERNAL_9e9bf86f_4_k_cu_63feabca_172724cuda3std6ranges3__45__cpo9iter_moveE,(_ZN40_INTERNAL_9e9bf86f_4_k_cu_63feabca_172724cuda3std3__45__cpo5beginE - _ZN40_INTERNAL_9e9bf86f_4_k_cu_63feabca_172724cuda3std6ranges3__45__cpo9iter_moveE)
_ZN40_INTERNAL_9e9bf86f_4_k_cu_63feabca_172724cuda3std6ranges3__45__cpo9iter_moveE:
	.zero		1
	.type		_ZN40_INTERNAL_9e9bf86f_4_k_cu_63feabca_172724cuda3std3__45__cpo5beginE,@object
	.size		_ZN40_INTERNAL_9e9bf86f_4_k_cu_63feabca_172724cuda3std3__45__cpo5beginE,(_ZN40_INTERNAL_9e9bf86f_4_k_cu_63feabca_172724cuda3std3__442_GLOBAL__N__9e9bf86f_4_k_cu_63feabca_172726ignoreE - _ZN40_INTERNAL_9e9bf86f_4_k_cu_63feabca_172724cuda3std3__45__cpo5beginE)
_ZN40_INTERNAL_9e9bf86f_4_k_cu_63feabca_172724cuda3std3__45__cpo5beginE:
	.zero		1
	.type		_ZN40_INTERNAL_9e9bf86f_4_k_cu_63feabca_172724cuda3std3__442_GLOBAL__N__9e9bf86f_4_k_cu_63feabca_172726ignoreE,@object
	.size		_ZN40_INTERNAL_9e9bf86f_4_k_cu_63feabca_172724cuda3std3__442_GLOBAL__N__9e9bf86f_4_k_cu_63feabca_172726ignoreE,(_ZN40_INTERNAL_9e9bf86f_4_k_cu_63feabca_172724cute7productE - _ZN40_INTERNAL_9e9bf86f_4_k_cu_63feabca_172724cuda3std3__442_GLOBAL__N__9e9bf86f_4_k_cu_63feabca_172726ignoreE)
_ZN40_INTERNAL_9e9bf86f_4_k_cu_63feabca_172724cuda3std3__442_GLOBAL__N__9e9bf86f_4_k_cu_63feabca_172726ignoreE:
	.zero		1
	.type		_ZN40_INTERNAL_9e9bf86f_4_k_cu_63feabca_172724cute7productE,@object
	.size		_ZN40_INTERNAL_9e9bf86f_4_k_cu_63feabca_172724cute7productE,(_ZN40_INTERNAL_9e9bf86f_4_k_cu_63feabca_172724cuda3std3__45__cpo3endE - _ZN40_INTERNAL_9e9bf86f_4_k_cu_63feabca_172724cute7productE)
_ZN40_INTERNAL_9e9bf86f_4_k_cu_63feabca_172724cute7productE:
	.zero		1
	.type		_ZN40_INTERNAL_9e9bf86f_4_k_cu_63feabca_172724cuda3std3__45__cpo3endE,@object
	.size		_ZN40_INTERNAL_9e9bf86f_4_k_cu_63feabca_172724cuda3std3__45__cpo3endE,(_ZN40_INTERNAL_9e9bf86f_4_k_cu_63feabca_172724cuda3std3__419piecewise_constructE - _ZN40_INTERNAL_9e9bf86f_4_k_cu_63feabca_172724cuda3std3__45__cpo3endE)
_ZN40_INTERNAL_9e9bf86f_4_k_cu_63feabca_172724cuda3std3__45__cpo3endE:
	.zero		1
	.type		_ZN40_INTERNAL_9e9bf86f_4_k_cu_63feabca_172724cuda3std3__419piecewise_constructE,@object
	.size		_ZN40_INTERNAL_9e9bf86f_4_k_cu_63feabca_172724cuda3std3__419piecewise_constructE,(_ZN40_INTERNAL_9e9bf86f_4_k_cu_63feabca_172724cuda3std3__45__cpo4cendE - _ZN40_INTERNAL_9e9bf86f_4_k_cu_63feabca_172724cuda3std3__419piecewise_constructE)
_ZN40_INTERNAL_9e9bf86f_4_k_cu_63feabca_172724cuda3std3__419piecewise_constructE:
	.zero		1
	.type		_ZN40_INTERNAL_9e9bf86f_4_k_cu_63feabca_172724cuda3std3__45__cpo4cendE,@object
	.size		_ZN40_INTERNAL_9e9bf86f_4_k_cu_63feabca_172724cuda3std3__45__cpo4cendE,(_ZN40_INTERNAL_9e9bf86f_4_k_cu_63feabca_172724cuda3std6ranges3__45__cpo4swapE - _ZN40_INTERNAL_9e9bf86f_4_k_cu_63feabca_172724cuda3std3__45__cpo4cendE)
_ZN40_INTERNAL_9e9bf86f_4_k_cu_63feabca_172724cuda3std3__45__cpo4cendE:
	.zero		1
	.type		_ZN40_INTERNAL_9e9bf86f_4_k_cu_63feabca_172724cuda3std6ranges3__45__cpo4swapE,@object
	.size		_ZN40_INTERNAL_9e9bf86f_4_k_cu_63feabca_172724cuda3std6ranges3__45__cpo4swapE,(.L_8 - _ZN40_INTERNAL_9e9bf86f_4_k_cu_63feabca_172724cuda3std6ranges3__45__cpo4swapE)
_ZN40_INTERNAL_9e9bf86f_4_k_cu_63feabca_172724cuda3std6ranges3__45__cpo4swapE:
	.zero		1
.L_8:


//--------------------- .nv.constant0._ZN7cutlass13device_kernelINS_4gemm6kernel13GemmUniversalIN4cute5tupleIJiiiiEEENS1_10collective13CollectiveMmaINS1_34MainloopSm90TmaGmmaWarpSpecializedILi3ENS5_IJNS4_1CILi8EEENSA_ILi1EEESC_EEENS1_35KernelTmaWarpSpecializedCooperativeEEENS5_IJNSA_ILi256EEESG_NSA_ILi64EEEEEENS_10bfloat16_tENS5_IJlSC_lEEESJ_SK_NS4_8TiledMMAINS4_8MMA_AtomIJNS4_4SM904GMMA28MMA_64x256x16_F32BF16BF16_SSILNSO_5MajorE0ELSQ_0ELNSO_7ScaleInE1ELSR_1EEEEEENS4_6LayoutINS5_IJNSA_ILi2EEESC_SC_EEENS5_IJSC_NSA_ILi0EEESX_EEEEENS5_IJNS4_10UnderscoreES10_S10_EEEEENS4_13SM90_TMA_LOADENS4_14ComposedLayoutINS4_7SwizzleILi3ELi4ELi3EEENS4_18smem_ptr_flag_bitsILi16EEENSU_INS5_IJSB_SH_EEENS5_IJSH_SC_EEEEEEEvNS4_8identityENS4_23SM90_TMA_LOAD_MULTICASTES1C_vS1D_EENS_8epilogue10collective6detail29Sm90TmaWarpSpecializedAdapterINS1H_15DefaultEpilogueISJ_SK_SK_NS1G_6thread17LinearCombinationISJ_Li1EffLNS1L_9ScaleType4KindE0ELNS_15FloatRoundStyleE2ESJ_EENS1_15EpilogueDefaultEEEEEvvEEEEvNT_6ParamsE --------------------------
	.section	.nv.constant0._ZN7cutlass13device_kernelINS_4gemm6kernel13GemmUniversalIN4cute5tupleIJiiiiEEENS1_10collective13CollectiveMmaINS1_34MainloopSm90TmaGmmaWarpSpecializedILi3ENS5_IJNS4_1CILi8EEENSA_ILi1EEESC_EEENS1_35KernelTmaWarpSpecializedCooperativeEEENS5_IJNSA_ILi256EEESG_NSA_ILi64EEEEEENS_10bfloat16_tENS5_IJlSC_lEEESJ_SK_NS4_8TiledMMAINS4_8MMA_AtomIJNS4_4SM904GMMA28MMA_64x256x16_F32BF16BF16_SSILNSO_5MajorE0ELSQ_0ELNSO_7ScaleInE1ELSR_1EEEEEENS4_6LayoutINS5_IJNSA_ILi2EEESC_SC_EEENS5_IJSC_NSA_ILi0EEESX_EEEEENS5_IJNS4_10UnderscoreES10_S10_EEEEENS4_13SM90_TMA_LOADENS4_14ComposedLayoutINS4_7SwizzleILi3ELi4ELi3EEENS4_18smem_ptr_flag_bitsILi16EEENSU_INS5_IJSB_SH_EEENS5_IJSH_SC_EEEEEEEvNS4_8identityENS4_23SM90_TMA_LOAD_MULTICASTES1C_vS1D_EENS_8epilogue10collective6detail29Sm90TmaWarpSpecializedAdapterINS1H_15DefaultEpilogueISJ_SK_SK_NS1G_6thread17LinearCombinationISJ_Li1EffLNS1L_9ScaleType4KindE0ELNS_15FloatRoundStyleE2ESJ_EENS1_15EpilogueDefaultEEEEEvvEEEEvNT_6ParamsE,"a",@progbits
	.sectionflags	@""
	.align	4
.nv.constant0._ZN7cutlass13device_kernelINS_4gemm6kernel13GemmUniversalIN4cute5tupleIJiiiiEEENS1_10collective13CollectiveMmaINS1_34MainloopSm90TmaGmmaWarpSpecializedILi3ENS5_IJNS4_1CILi8EEENSA_ILi1EEESC_EEENS1_35KernelTmaWarpSpecializedCooperativeEEENS5_IJNSA_ILi256EEESG_NSA_ILi64EEEEEENS_10bfloat16_tENS5_IJlSC_lEEESJ_SK_NS4_8TiledMMAINS4_8MMA_AtomIJNS4_4SM904GMMA28MMA_64x256x16_F32BF16BF16_SSILNSO_5MajorE0ELSQ_0ELNSO_7ScaleInE1ELSR_1EEEEEENS4_6LayoutINS5_IJNSA_ILi2EEESC_SC_EEENS5_IJSC_NSA_ILi0EEESX_EEEEENS5_IJNS4_10UnderscoreES10_S10_EEEEENS4_13SM90_TMA_LOADENS4_14ComposedLayoutINS4_7SwizzleILi3ELi4ELi3EEENS4_18smem_ptr_flag_bitsILi16EEENSU_INS5_IJSB_SH_EEENS5_IJSH_SC_EEEEEEEvNS4_8identityENS4_23SM90_TMA_LOAD_MULTICASTES1C_vS1D_EENS_8epilogue10collective6detail29Sm90TmaWarpSpecializedAdapterINS1H_15DefaultEpilogueISJ_SK_SK_NS1G_6thread17LinearCombinationISJ_Li1EffLNS1L_9ScaleType4KindE0ELNS_15FloatRoundStyleE2ESJ_EENS1_15EpilogueDefaultEEEEEvvEEEEvNT_6ParamsE:
	.zero		1664


//--------------------- SYMBOLS --------------------------

	.type		.nv.reservedSmem.offset0,@object
	.size		.nv.reservedSmem.offset0,0x4
	.type		__assertfail,@function
